// auto-generated by cutlass_sweep.gemm — config: {"arch": "sm_100", "cluster_m": 1, "cluster_n": 1, "dtype": "bf16", "stages": 4, "tile_k": 32, "tile_m": 128, "tile_n": 64}
#include "cutlass/cutlass.h"
#include "cutlass/gemm/collective/collective_builder.hpp"
#include "cutlass/gemm/device/gemm_universal_adapter.h"
#include "cutlass/gemm/kernel/gemm_universal.hpp"
#include "cutlass/epilogue/collective/collective_builder.hpp"

using ElemA = cutlass::bfloat16_t;
using ElemB = cutlass::bfloat16_t;
using ElemCD = cutlass::bfloat16_t;
using Acc  = float;
using TileShape    = cute::Shape<cute::_128, cute::_64, cute::_32>;
using ClusterShape = cute::Shape<cute::_1, cute::_1, cute::_1>;

using CollectiveEpilogue = typename cutlass::epilogue::collective::CollectiveBuilder<
    cutlass::arch::Sm100, cutlass::arch::OpClassTensorOp,
    TileShape, ClusterShape,
    cutlass::epilogue::collective::EpilogueTileAuto,
    Acc, Acc,
    ElemCD, cutlass::layout::RowMajor, 128 / cutlass::sizeof_bits<ElemCD>::value,
    ElemCD, cutlass::layout::RowMajor, 128 / cutlass::sizeof_bits<ElemCD>::value,
    cutlass::epilogue::collective::EpilogueScheduleAuto
  >::CollectiveOp;

using CollectiveMainloop = typename cutlass::gemm::collective::CollectiveBuilder<
    cutlass::arch::Sm100, cutlass::arch::OpClassTensorOp,
    ElemA, cutlass::layout::RowMajor, 128 / cutlass::sizeof_bits<ElemA>::value,
    ElemB, cutlass::layout::ColumnMajor, 128 / cutlass::sizeof_bits<ElemB>::value,
    Acc,
    TileShape, ClusterShape,
    cutlass::gemm::collective::StageCount<4>,
    cutlass::gemm::collective::KernelScheduleAuto
  >::CollectiveOp;

using GemmKernel = cutlass::gemm::kernel::GemmUniversal<
    cute::Shape<int,int,int,int>,
    CollectiveMainloop,
    CollectiveEpilogue
>;
using Gemm = cutlass::gemm::device::GemmUniversalAdapter<GemmKernel>;

// Force the device kernel symbol into the cubin without needing a host main.
auto* _anchor = &cutlass::device_kernel<GemmKernel>;


// ===== COMPILED SASS (sm_100a) =====

	.target	sm_100a

	.elftype	@"ET_EXEC"


//--------------------- .note.nv.tkinfo           --------------------------
	.section	.note.nv.tkinfo,"",@"SHT_NOTE"
	.sectionflags	@"SHF_NOTE_NV_TKINFO"
	.tkinfo
        /*0018*/ 	.word	0x00000002
        /*0030*/ 	.string	""
        /*0030*/ 	.string	"ptxas"
        /*0030*/ 	.string	"Cuda compilation tools, release 13.0, V13.0.88"
        /*0030*/ 	.string	"Build cuda_13.0.r13.0/compiler.36424714_0"
        /*0030*/ 	.string	"-arch sm_100a -m 64 "



//--------------------- .note.nv.cuinfo           --------------------------
	.section	.note.nv.cuinfo,"",@"SHT_NOTE"
	.sectionflags	@"SHF_NOTE_NV_CUINFO"
        /*0018*/ 	.short	0x0002
        /*001a*/ 	.short	0x0064
        /*001c*/ 	.short	0x0082
	.zero		2


//--------------------- .nv.info                  --------------------------
	.section	.nv.info,"",@"SHT_CUDA_INFO"
	.align	4


	//----- nvinfo : EIATTR_REGCOUNT
	.align		4
        /*0000*/ 	.byte	0x04, 0x2f
        /*0002*/ 	.short	(.L_19 - .L_18)
	.align		4
.L_18:
        /*0004*/ 	.word	index@(_ZN7cutlass13device_kernelINS_4gemm6kernel13GemmUniversalIN4cute5tupleIJiiiiEEENS1_10collective13CollectiveMmaINS1_35MainloopSm100TmaUmmaWarpSpecializedILi4ELi2ELi4ENS5_IJNS4_1CILi1EEESB_SB_EEEEENS5_IJNSA_ILi128EEENSA_ILi64EEENSA_ILi32EEEEEENS_10bfloat16_tENS5_IJlSB_lEEESI_SJ_NS4_8TiledMMAINS4_8MMA_AtomIJNS4_20SM100_MMA_F16BF16_SSISI_SI_fLi128ELi64ELNS4_4UMMA5MajorE0ELSO_0ELNSN_7ScaleInE0ELSP_0EEEEEENS4_6LayoutISC_NS5_IJNSA_ILi0EEEST_ST_EEEEENS5_IJNS4_10UnderscoreESW_SW_EEEEENS4_13SM90_TMA_LOADENS4_14ComposedLayoutINS4_7SwizzleILi2ELi4ELi3EEENS4_18smem_ptr_flag_bitsILi16EEENSS_INS5_IJNSA_ILi8EEESG_EEENS5_IJSG_SB_EEEEEEEvNS4_8identityESZ_S19_vS1A_EENS_8epilogue10collective18CollectiveEpilogueINS1C_23Sm100TmaWarpSpecializedILi3ELi2ELi32ELb1ELb0EEEJSH_NS5_IJNSS_ISE_SB_EENSS_ISG_SB_EEEEESI_SJ_SI_SJ_NS1C_6fusion15FusionCallbacksIS1G_NS1K_17LinearCombinationISI_fSI_fLNS_15FloatRoundStyleE2EEESH_S1J_JEEENS4_5SM1004TMEM4LOAD26SM100_TMEM_LOAD_32dp32b32xESZ_S19_NS4_39AutoVectorizingCopyWithAssumedAlignmentILi128EEENS4_14SM90_TMA_STOREES19_S1V_S1V_EEEvvEEEEvNT_6ParamsE)
        /*0008*/ 	.word	0x0000006f


	//----- nvinfo : EIATTR_FRAME_SIZE
	.align		4
.L_19:
        /*000c*/ 	.byte	0x04, 0x11
        /*000e*/ 	.short	(.L_21 - .L_20)
	.align		4
.L_20:
        /*0010*/ 	.word	index@($__internal_2_$__cuda_sm10x_tcgen05_guardrail_trap_unallocated_columns_being_dealloced)
        /*0014*/ 	.word	0x00000000


	//----- nvinfo : EIATTR_FRAME_SIZE
	.align		4
.L_21:
        /*0018*/ 	.byte	0x04, 0x11
        /*001a*/ 	.short	(.L_23 - .L_22)
	.align		4
.L_22:
        /*001c*/ 	.word	index@($__internal_1_$__cuda_sm10x_tcgen05_guardrail_trap_phase_invalid_during_alloc)
        /*0020*/ 	.word	0x00000000


	//----- nvinfo : EIATTR_FRAME_SIZE
	.align		4
.L_23:
        /*0024*/ 	.byte	0x04, 0x11
        /*0026*/ 	.short	(.L_25 - .L_24)
	.align		4
.L_24:
        /*0028*/ 	.word	index@($__internal_0_$__cuda_sm10x_tcgen05_guardrail_trap_col_being_dealloced_not_returned_by_alloc)
        /*002c*/ 	.word	0x00000000


	//----- nvinfo : EIATTR_FRAME_SIZE
	.align		4
.L_25:
        /*0030*/ 	.byte	0x04, 0x11
        /*0032*/ 	.short	(.L_27 - .L_26)
	.align		4
.L_26:
        /*0034*/ 	.word	index@(_ZN7cutlass13device_kernelINS_4gemm6kernel13GemmUniversalIN4cute5tupleIJiiiiEEENS1_10collective13CollectiveMmaINS1_35MainloopSm100TmaUmmaWarpSpecializedILi4ELi2ELi4ENS5_IJNS4_1CILi1EEESB_SB_EEEEENS5_IJNSA_ILi128EEENSA_ILi64EEENSA_ILi32EEEEEENS_10bfloat16_tENS5_IJlSB_lEEESI_SJ_NS4_8TiledMMAINS4_8MMA_AtomIJNS4_20SM100_MMA_F16BF16_SSISI_SI_fLi128ELi64ELNS4_4UMMA5MajorE0ELSO_0ELNSN_7ScaleInE0ELSP_0EEEEEENS4_6LayoutISC_NS5_IJNSA_ILi0EEEST_ST_EEEEENS5_IJNS4_10UnderscoreESW_SW_EEEEENS4_13SM90_TMA_LOADENS4_14ComposedLayoutINS4_7SwizzleILi2ELi4ELi3EEENS4_18smem_ptr_flag_bitsILi16EEENSS_INS5_IJNSA_ILi8EEESG_EEENS5_IJSG_SB_EEEEEEEvNS4_8identityESZ_S19_vS1A_EENS_8epilogue10collective18CollectiveEpilogueINS1C_23Sm100TmaWarpSpecializedILi3ELi2ELi32ELb1ELb0EEEJSH_NS5_IJNSS_ISE_SB_EENSS_ISG_SB_EEEEESI_SJ_SI_SJ_NS1C_6fusion15FusionCallbacksIS1G_NS1K_17LinearCombinationISI_fSI_fLNS_15FloatRoundStyleE2EEESH_S1J_JEEENS4_5SM1004TMEM4LOAD26SM100_TMEM_LOAD_32dp32b32xESZ_S19_NS4_39AutoVectorizingCopyWithAssumedAlignmentILi128EEENS4_14SM90_TMA_STOREES19_S1V_S1V_EEEvvEEEEvNT_6ParamsE)
        /*0038*/ 	.word	0x00000000


	//----- nvinfo : EIATTR_MIN_STACK_SIZE
	.align		4
.L_27:
        /*003c*/ 	.byte	0x04, 0x12
        /*003e*/ 	.short	(.L_29 - .L_28)
	.align		4
.L_28:
        /*0040*/ 	.word	index@(_ZN7cutlass13device_kernelINS_4gemm6kernel13GemmUniversalIN4cute5tupleIJiiiiEEENS1_10collective13CollectiveMmaINS1_35MainloopSm100TmaUmmaWarpSpecializedILi4ELi2ELi4ENS5_IJNS4_1CILi1EEESB_SB_EEEEENS5_IJNSA_ILi128EEENSA_ILi64EEENSA_ILi32EEEEEENS_10bfloat16_tENS5_IJlSB_lEEESI_SJ_NS4_8TiledMMAINS4_8MMA_AtomIJNS4_20SM100_MMA_F16BF16_SSISI_SI_fLi128ELi64ELNS4_4UMMA5MajorE0ELSO_0ELNSN_7ScaleInE0ELSP_0EEEEEENS4_6LayoutISC_NS5_IJNSA_ILi0EEEST_ST_EEEEENS5_IJNS4_10UnderscoreESW_SW_EEEEENS4_13SM90_TMA_LOADENS4_14ComposedLayoutINS4_7SwizzleILi2ELi4ELi3EEENS4_18smem_ptr_flag_bitsILi16EEENSS_INS5_IJNSA_ILi8EEESG_EEENS5_IJSG_SB_EEEEEEEvNS4_8identityESZ_S19_vS1A_EENS_8epilogue10collective18CollectiveEpilogueINS1C_23Sm100TmaWarpSpecializedILi3ELi2ELi32ELb1ELb0EEEJSH_NS5_IJNSS_ISE_SB_EENSS_ISG_SB_EEEEESI_SJ_SI_SJ_NS1C_6fusion15FusionCallbacksIS1G_NS1K_17LinearCombinationISI_fSI_fLNS_15FloatRoundStyleE2EEESH_S1J_JEEENS4_5SM1004TMEM4LOAD26SM100_TMEM_LOAD_32dp32b32xESZ_S19_NS4_39AutoVectorizingCopyWithAssumedAlignmentILi128EEENS4_14SM90_TMA_STOREES19_S1V_S1V_EEEvvEEEEvNT_6ParamsE)
        /*0044*/ 	.word	0x00000000
.L_29:


//--------------------- .nv.compat                --------------------------
	.section	.nv.compat,"",@"SHT_CUDA_COMPAT_INFO"
	.align	4
        /*0000*/ 	.byte	0x02, 0x09, 0x01, 0x00, 0x02, 0x02, 0x02, 0x00, 0x02, 0x05, 0x05, 0x00, 0x03, 0x07, 0x01, 0x01
        /*0010*/ 	.byte	0x02, 0x03, 0x01, 0x00, 0x02, 0x06, 0x01, 0x00, 0x04, 0x0b, 0x08, 0x00, 0x09, 0x00, 0x00, 0x00
        /*0020*/ 	.byte	0x00, 0x00, 0x00, 0x00


//--------------------- .nv.info._ZN7cutlass13device_kernelINS_4gemm6kernel13GemmUniversalIN4cute5tupleIJiiiiEEENS1_10collective13CollectiveMmaINS1_35MainloopSm100TmaUmmaWarpSpecializedILi4ELi2ELi4ENS5_IJNS4_1CILi1EEESB_SB_EEEEENS5_IJNSA_ILi128EEENSA_ILi64EEENSA_ILi32EEEEEENS_10bfloat16_tENS5_IJlSB_lEEESI_SJ_NS4_8TiledMMAINS4_8MMA_AtomIJNS4_20SM100_MMA_F16BF16_SSISI_SI_fLi128ELi64ELNS4_4UMMA5MajorE0ELSO_0ELNSN_7ScaleInE0ELSP_0EEEEEENS4_6LayoutISC_NS5_IJNSA_ILi0EEEST_ST_EEEEENS5_IJNS4_10UnderscoreESW_SW_EEEEENS4_13SM90_TMA_LOADENS4_14ComposedLayoutINS4_7SwizzleILi2ELi4ELi3EEENS4_18smem_ptr_flag_bitsILi16EEENSS_INS5_IJNSA_ILi8EEESG_EEENS5_IJSG_SB_EEEEEEEvNS4_8identityESZ_S19_vS1A_EENS_8epilogue10collective18CollectiveEpilogueINS1C_23Sm100TmaWarpSpecializedILi3ELi2ELi32ELb1ELb0EEEJSH_NS5_IJNSS_ISE_SB_EENSS_ISG_SB_EEEEESI_SJ_SI_SJ_NS1C_6fusion15FusionCallbacksIS1G_NS1K_17LinearCombinationISI_fSI_fLNS_15FloatRoundStyleE2EEESH_S1J_JEEENS4_5SM1004TMEM4LOAD26SM100_TMEM_LOAD_32dp32b32xESZ_S19_NS4_39AutoVectorizingCopyWithAssumedAlignmentILi128EEENS4_14SM90_TMA_STOREES19_S1V_S1V_EEEvvEEEEvNT_6ParamsE --------------------------
	.section	.nv.info._ZN7cutlass13device_kernelINS_4gemm6kernel13GemmUniversalIN4cute5tupleIJiiiiEEENS1_10collective13CollectiveMmaINS1_35MainloopSm100TmaUmmaWarpSpecializedILi4ELi2ELi4ENS5_IJNS4_1CILi1EEESB_SB_EEEEENS5_IJNSA_ILi128EEENSA_ILi64EEENSA_ILi32EEEEEENS_10bfloat16_tENS5_IJlSB_lEEESI_SJ_NS4_8TiledMMAINS4_8MMA_AtomIJNS4_20SM100_MMA_F16BF16_SSISI_SI_fLi128ELi64ELNS4_4UMMA5MajorE0ELSO_0ELNSN_7ScaleInE0ELSP_0EEEEEENS4_6LayoutISC_NS5_IJNSA_ILi0EEEST_ST_EEEEENS5_IJNS4_10UnderscoreESW_SW_EEEEENS4_13SM90_TMA_LOADENS4_14ComposedLayoutINS4_7SwizzleILi2ELi4ELi3EEENS4_18smem_ptr_flag_bitsILi16EEENSS_INS5_IJNSA_ILi8EEESG_EEENS5_IJSG_SB_EEEEEEEvNS4_8identityESZ_S19_vS1A_EENS_8epilogue10collective18CollectiveEpilogueINS1C_23Sm100TmaWarpSpecializedILi3ELi2ELi32ELb1ELb0EEEJSH_NS5_IJNSS_ISE_SB_EENSS_ISG_SB_EEEEESI_SJ_SI_SJ_NS1C_6fusion15FusionCallbacksIS1G_NS1K_17LinearCombinationISI_fSI_fLNS_15FloatRoundStyleE2EEESH_S1J_JEEENS4_5SM1004TMEM4LOAD26SM100_TMEM_LOAD_32dp32b32xESZ_S19_NS4_39AutoVectorizingCopyWithAssumedAlignmentILi128EEENS4_14SM90_TMA_STOREES19_S1V_S1V_EEEvvEEEEvNT_6ParamsE,"",@"SHT_CUDA_INFO"
	.sectionflags	@""
	.align	4


	//----- nvinfo : EIATTR_CUDA_API_VERSION
	.align		4
        /*0000*/ 	.byte	0x04, 0x37
        /*0002*/ 	.short	(.L_31 - .L_30)
.L_30:
        /*0004*/ 	.word	0x00000082


	//----- nvinfo : EIATTR_KPARAM_INFO
	.align		4
.L_31:
        /*0008*/ 	.byte	0x04, 0x17
        /*000a*/ 	.short	(.L_33 - .L_32)
.L_32:
        /*000c*/ 	.word	0x00000000
        /*0010*/ 	.short	0x0000
        /*0012*/ 	.short	0x0000
        /*0014*/ 	.byte	0x00, 0xf0, 0x01, 0x20


	//----- nvinfo : EIATTR_AT_ENTRY_FRAGMENTS
	.align		4
.L_33:
        /*0018*/ 	.byte	0x04, 0x4f
        /*001a*/ 	.short	(.L_35 - .L_34)


	//   ....[0]....
.L_34:
        /*001c*/ 	.word	0x00000006


	//----- nvinfo : EIATTR_RESERVED_SMEM_USED
	.align		4
.L_35:
        /*0020*/ 	.byte	0x01, 0x41
	.zero		2


	//----- nvinfo : EIATTR_SPARSE_MMA_MASK
	.align		4
        /*0024*/ 	.byte	0x03, 0x50
        /*0026*/ 	.short	0x0000


	//----- nvinfo : EIATTR_TCGEN05_1CTA_USED
	.align		4
        /*0028*/ 	.byte	0x01, 0x51
	.zero		2


	//----- nvinfo : EIATTR_MAXREG_COUNT
	.align		4
        /*002c*/ 	.byte	0x03, 0x1b
        /*002e*/ 	.short	0x00ff


	//----- nvinfo : EIATTR_NUM_BARRIERS
	.align		4
        /*0030*/ 	.byte	0x02, 0x4c
        /*0032*/ 	.byte	0x07
	.zero		1


	//----- nvinfo : EIATTR_EXTERNS
	.align		4
        /*0034*/ 	.byte	0x04, 0x0f
        /*0036*/ 	.short	(.L_37 - .L_36)


	//   ....[0]....
	.align		4
.L_36:
        /*0038*/ 	.word	index@(__assertfail)


	//----- nvinfo : EIATTR_MERCURY_ISA_VERSION
	.align		4
.L_37:
        /*003c*/ 	.byte	0x03, 0x5f
        /*003e*/ 	.short	0x0101


	//----- nvinfo : EIATTR_INT_WARP_WIDE_INSTR_OFFSETS
	.align		4
        /*0040*/ 	.byte	0x04, 0x31
        /*0042*/ 	.short	(.L_39 - .L_38)


	//   ....[0]....
.L_38:
        /*0044*/ 	.word	0x00001dc0


	//   ....[1]....
        /*0048*/ 	.word	0x00003720


	//   ....[2]....
        /*004c*/ 	.word	0x00003750


	//   ....[3]....
        /*0050*/ 	.word	0x000037a0


	//   ....[4]....
        /*0054*/ 	.word	0x00004090


	//   ....[5]....
        /*0058*/ 	.word	0x000040b0


	//   ....[6]....
        /*005c*/ 	.word	0x00004380


	//   ....[7]....
        /*0060*/ 	.word	0x000044b0


	//----- nvinfo : EIATTR_COOP_GROUP_MASK_REGIDS
	.align		4
.L_39:
        /*0064*/ 	.byte	0x04, 0x29
        /*0066*/ 	.short	(.L_41 - .L_40)


	//   ....[0]....
.L_40:
        /*0068*/ 	.word	0xffffffff


	//   ....[1]....
        /*006c*/ 	.word	0xffffffff


	//   ....[2]....
        /*0070*/ 	.word	0xffffffff


	//   ....[3]....
        /*0074*/ 	.word	0xffffffff


	//   ....[4]....
        /*0078*/ 	.word	0xffffffff


	//   ....[5]....
        /*007c*/ 	.word	0xffffffff


	//   ....[6]....
        /*0080*/ 	.word	0xffffffff


	//   ....[7]....
        /*0084*/ 	.word	0xffffffff


	//   ....[8]....
        /*0088*/ 	.word	0xffffffff


	//   ....[9]....
        /*008c*/ 	.word	0xffffffff


	//   ....[10]....
        /*0090*/ 	.word	0xffffffff


	//   ....[11]....
        /*0094*/ 	.word	0xffffffff


	//   ....[12]....
        /*0098*/ 	.word	0xffffffff


	//----- nvinfo : EIATTR_COOP_GROUP_INSTR_OFFSETS
	.align		4
.L_41:
        /*009c*/ 	.byte	0x04, 0x28
        /*009e*/ 	.short	(.L_43 - .L_42)


	//   ....[0]....
.L_42:
        /*00a0*/ 	.word	0x00000090


	//   ....[1]....
        /*00a4*/ 	.word	0x000004d0


	//   ....[2]....
        /*00a8*/ 	.word	0x00000640


	//   ....[3]....
        /*00ac*/ 	.word	0x000007c0


	//   ....[4]....
        /*00b0*/ 	.word	0x000008c0


	//   ....[5]....
        /*00b4*/ 	.word	0x00000a30


	//   ....[6]....
        /*00b8*/ 	.word	0x00000bd0


	//   ....[7]....
        /*00bc*/ 	.word	0x00001ca0


	//   ....[8]....
        /*00c0*/ 	.word	0x00002a80


	//   ....[9]....
        /*00c4*/ 	.word	0x00002c90


	//   ....[10]....
        /*00c8*/ 	.word	0x00002cc0


	//   ....[11]....
        /*00cc*/ 	.word	0x00003610


	//   ....[12]....
        /*00d0*/ 	.word	0x00003840


	//----- nvinfo : EIATTR_VRC_CTA_INIT_COUNT
	.align		4
.L_43:
        /*00d4*/ 	.byte	0x02, 0x4a
        /*00d6*/ 	.byte	0x80
	.zero		1


	//----- nvinfo : EIATTR_SYSCALL_OFFSETS
	.align		4
        /*00d8*/ 	.byte	0x04, 0x46
        /*00da*/ 	.short	(.L_45 - .L_44)


	//   ....[0]....
.L_44:
        /*00dc*/ 	.word	0x00005060


	//   ....[1]....
        /*00e0*/ 	.word	0x00005150


	//   ....[2]....
        /*00e4*/ 	.word	0x00005990


	//   ....[3]....
        /*00e8*/ 	.word	0x00006640


	//----- nvinfo : EIATTR_MBARRIER_INSTR_OFFSETS
	.align		4
.L_45:
        /*00ec*/ 	.byte	0x04, 0x39
        /*00ee*/ 	.short	(.L_47 - .L_46)


	//   ....[0]....
.L_46:
        /*00f0*/ 	.word	0x000005b0
        /*00f4*/ 	.word	0x000000ff
        /*00f8*/ 	.word	0x00000000
        /*00fc*/ 	.short	0x0100
        /*00fe*/ 	.byte	0x05
	.zero		1


	//   ....[1]....
        /*0100*/ 	.word	0x000005c0
        /*0104*/ 	.word	0x000000ff
        /*0108*/ 	.word	0x00000020
        /*010c*/ 	.short	0x0100
        /*010e*/ 	.byte	0x05
	.zero		1


	//   ....[2]....
        /*0110*/ 	.word	0x000005d0
        /*0114*/ 	.word	0x000000ff
        /*0118*/ 	.word	0x00000008
        /*011c*/ 	.short	0x0100
        /*011e*/ 	.byte	0x05
	.zero		1


	//   ....[3]....
        /*0120*/ 	.word	0x000005e0
        /*0124*/ 	.word	0x000000ff
        /*0128*/ 	.word	0x00000028
        /*012c*/ 	.short	0x0100
        /*012e*/ 	.byte	0x05
	.zero		1


	//   ....[4]....
        /*0130*/ 	.word	0x000005f0
        /*0134*/ 	.word	0x000000ff
        /*0138*/ 	.word	0x00000010
        /*013c*/ 	.short	0x0100
        /*013e*/ 	.byte	0x05
	.zero		1


	//   ....[5]....
        /*0140*/ 	.word	0x00000600
        /*0144*/ 	.word	0x000000ff
        /*0148*/ 	.word	0x00000030
        /*014c*/ 	.short	0x0100
        /*014e*/ 	.byte	0x05
	.zero		1


	//   ....[6]....
        /*0150*/ 	.word	0x00000610
        /*0154*/ 	.word	0x000000ff
        /*0158*/ 	.word	0x00000018
        /*015c*/ 	.short	0x0100
        /*015e*/ 	.byte	0x05
	.zero		1


	//   ....[7]....
        /*0160*/ 	.word	0x00000620
        /*0164*/ 	.word	0x000000ff
        /*0168*/ 	.word	0x00000038
        /*016c*/ 	.short	0x0100
        /*016e*/ 	.byte	0x05
	.zero		1


	//   ....[8]....
        /*0170*/ 	.word	0x00000750
        /*0174*/ 	.word	0x000000ff
        /*0178*/ 	.word	0x00000040
        /*017c*/ 	.short	0x0100
        /*017e*/ 	.byte	0x07
	.zero		1


	//   ....[9]....
        /*0180*/ 	.word	0x00000760
        /*0184*/ 	.word	0x000000ff
        /*0188*/ 	.word	0x00000058
        /*018c*/ 	.short	0x0100
        /*018e*/ 	.byte	0x07
	.zero		1


	//   ....[10]....
        /*0190*/ 	.word	0x00000770
        /*0194*/ 	.word	0x000000ff
        /*0198*/ 	.word	0x00000048
        /*019c*/ 	.short	0x0100
        /*019e*/ 	.byte	0x07
	.zero		1


	//   ....[11]....
        /*01a0*/ 	.word	0x00000780
        /*01a4*/ 	.word	0x000000ff
        /*01a8*/ 	.word	0x00000060
        /*01ac*/ 	.short	0x0100
        /*01ae*/ 	.byte	0x07
	.zero		1


	//   ....[12]....
        /*01b0*/ 	.word	0x00000790
        /*01b4*/ 	.word	0x000000ff
        /*01b8*/ 	.word	0x00000050
        /*01bc*/ 	.short	0x0100
        /*01be*/ 	.byte	0x07
	.zero		1


	//   ....[13]....
        /*01c0*/ 	.word	0x000007a0
        /*01c4*/ 	.word	0x000000ff
        /*01c8*/ 	.word	0x00000068
        /*01cc*/ 	.short	0x0100
        /*01ce*/ 	.byte	0x07
	.zero		1


	//   ....[14]....
        /*01d0*/ 	.word	0x00000890
        /*01d4*/ 	.word	0x000000ff
        /*01d8*/ 	.word	0x00000070
        /*01dc*/ 	.short	0x0100
        /*01de*/ 	.byte	0x05
	.zero		1


	//   ....[15]....
        /*01e0*/ 	.word	0x000008a0
        /*01e4*/ 	.word	0x000000ff
        /*01e8*/ 	.word	0x00000078
        /*01ec*/ 	.short	0x0100
        /*01ee*/ 	.byte	0x05
	.zero		1


	//   ....[16]....
        /*01f0*/ 	.word	0x000009e0
        /*01f4*/ 	.word	0x000000ff
        /*01f8*/ 	.word	0x00000080
        /*01fc*/ 	.short	0x0100
        /*01fe*/ 	.byte	0x05
	.zero		1


	//   ....[17]....
        /*0200*/ 	.word	0x000009f0
        /*0204*/ 	.word	0x000000ff
        /*0208*/ 	.word	0x00000090
        /*020c*/ 	.short	0x0100
        /*020e*/ 	.byte	0x05
	.zero		1


	//   ....[18]....
        /*0210*/ 	.word	0x00000a00
        /*0214*/ 	.word	0x000000ff
        /*0218*/ 	.word	0x00000088
        /*021c*/ 	.short	0x0100
        /*021e*/ 	.byte	0x05
	.zero		1


	//   ....[19]....
        /*0220*/ 	.word	0x00000a10
        /*0224*/ 	.word	0x000000ff
        /*0228*/ 	.word	0x00000098
        /*022c*/ 	.short	0x0100
        /*022e*/ 	.byte	0x05
	.zero		1


	//   ....[20]....
        /*0230*/ 	.word	0x00000b40
        /*0234*/ 	.word	0x000000ff
        /*0238*/ 	.word	0x000000a0
        /*023c*/ 	.short	0x0100
        /*023e*/ 	.byte	0x07
	.zero		1


	//   ....[21]....
        /*0240*/ 	.word	0x00000b50
        /*0244*/ 	.word	0x000000ff
        /*0248*/ 	.word	0x000000c0
        /*024c*/ 	.short	0x0100
        /*024e*/ 	.byte	0x07
	.zero		1


	//   ....[22]....
        /*0250*/ 	.word	0x00000b60
        /*0254*/ 	.word	0x000000ff
        /*0258*/ 	.word	0x000000a8
        /*025c*/ 	.short	0x0100
        /*025e*/ 	.byte	0x07
	.zero		1


	//   ....[23]....
        /*0260*/ 	.word	0x00000b70
        /*0264*/ 	.word	0x000000ff
        /*0268*/ 	.word	0x000000c8
        /*026c*/ 	.short	0x0100
        /*026e*/ 	.byte	0x07
	.zero		1


	//   ....[24]....
        /*0270*/ 	.word	0x00000b80
        /*0274*/ 	.word	0x000000ff
        /*0278*/ 	.word	0x000000b0
        /*027c*/ 	.short	0x0100
        /*027e*/ 	.byte	0x07
	.zero		1


	//   ....[25]....
        /*0280*/ 	.word	0x00000b90
        /*0284*/ 	.word	0x000000ff
        /*0288*/ 	.word	0x000000d0
        /*028c*/ 	.short	0x0100
        /*028e*/ 	.byte	0x07
	.zero		1


	//   ....[26]....
        /*0290*/ 	.word	0x00000ba0
        /*0294*/ 	.word	0x000000ff
        /*0298*/ 	.word	0x000000b8
        /*029c*/ 	.short	0x0100
        /*029e*/ 	.byte	0x07
	.zero		1


	//   ....[27]....
        /*02a0*/ 	.word	0x00000bb0
        /*02a4*/ 	.word	0x000000ff
        /*02a8*/ 	.word	0x000000d8
        /*02ac*/ 	.short	0x0100
        /*02ae*/ 	.byte	0x07
	.zero		1


	//   ....[28]....
        /*02b0*/ 	.word	0x00000ca0
        /*02b4*/ 	.word	0x000000ff
        /*02b8*/ 	.word	0x000000e0
        /*02bc*/ 	.short	0x0100
        /*02be*/ 	.byte	0x05
	.zero		1


	//   ....[29]....
        /*02c0*/ 	.word	0x00000cb0
        /*02c4*/ 	.word	0x000000ff
        /*02c8*/ 	.word	0x000000f0
        /*02cc*/ 	.short	0x0100
        /*02ce*/ 	.byte	0x05
	.zero		1


	//   ....[30]....
        /*02d0*/ 	.word	0x00000cc0
        /*02d4*/ 	.word	0x000000ff
        /*02d8*/ 	.word	0x000000e8
        /*02dc*/ 	.short	0x0100
        /*02de*/ 	.byte	0x05
	.zero		1


	//   ....[31]....
        /*02e0*/ 	.word	0x00000cd0
        /*02e4*/ 	.word	0x000000ff
        /*02e8*/ 	.word	0x000000f8
        /*02ec*/ 	.short	0x0100
        /*02ee*/ 	.byte	0x05
	.zero		1


	//   ....[32]....
        /*02f0*/ 	.word	0x000015a0
        /*02f4*/ 	.word	0x00000002
        /*02f8*/ 	.word	0x000000f0
        /*02fc*/ 	.short	0x010a
        /*02fe*/ 	.byte	0xff
	.zero		1


	//   ....[33]....
        /*0300*/ 	.word	0x000015d0
        /*0304*/ 	.word	0x00000002
        /*0308*/ 	.word	0x000000e0
        /*030c*/ 	.short	0x0101
        /*030e*/ 	.byte	0xff
	.zero		1


	//   ....[34]....
        /*0310*/ 	.word	0x000016a0
        /*0314*/ 	.word	0x000000ff
        /*0318*/ 	.word	0x00000020
        /*031c*/ 	.short	0x010a
        /*031e*/ 	.byte	0x08
	.zero		1


	//   ....[35]....
        /*0320*/ 	.word	0x00001740
        /*0324*/ 	.word	0x000000ff
        /*0328*/ 	.word	0x00000020
        /*032c*/ 	.short	0x010a
        /*032e*/ 	.byte	0x21
	.zero		1


	//   ....[36]....
        /*0330*/ 	.word	0x00001890
        /*0334*/ 	.word	0x000000ff
        /*0338*/ 	.word	0x00000020
        /*033c*/ 	.short	0x010a
        /*033e*/ 	.byte	0x08
	.zero		1


	//   ....[37]....
        /*0340*/ 	.word	0x000019a0
        /*0344*/ 	.word	0x000000ff
        /*0348*/ 	.word	0x00000078
        /*034c*/ 	.short	0x0101
        /*034e*/ 	.byte	0x04
	.zero		1


	//   ....[38]....
        /*0350*/ 	.word	0x000019c0
        /*0354*/ 	.word	0x000000ff
        /*0358*/ 	.word	0x00000020
        /*035c*/ 	.short	0x010a
        /*035e*/ 	.byte	0x08
	.zero		1


	//   ....[39]....
        /*0360*/ 	.word	0x00001a40
        /*0364*/ 	.word	0x000000ff
        /*0368*/ 	.word	0x00000020
        /*036c*/ 	.short	0x010a
        /*036e*/ 	.byte	0x11
	.zero		1


	//   ....[40]....
        /*0370*/ 	.word	0x00001b90
        /*0374*/ 	.word	0x000000ff
        /*0378*/ 	.word	0x00000020
        /*037c*/ 	.short	0x010a
        /*037e*/ 	.byte	0x08
	.zero		1


	//   ....[41]....
        /*0380*/ 	.word	0x00001cd0
        /*0384*/ 	.word	0x00000002
        /*0388*/ 	.word	0x00000080
        /*038c*/ 	.short	0x010a
        /*038e*/ 	.byte	0xff
	.zero		1


	//   ....[42]....
        /*0390*/ 	.word	0x00001d90
        /*0394*/ 	.word	0x00000002
        /*0398*/ 	.word	0x00000000
        /*039c*/ 	.short	0x0101
        /*039e*/ 	.byte	0xff
	.zero		1


	//   ....[43]....
        /*03a0*/ 	.word	0x000022f0
        /*03a4*/ 	.word	0x000000ff
        /*03a8*/ 	.word	0x00000000
        /*03ac*/ 	.short	0x010a
        /*03ae*/ 	.byte	0x05
	.zero		1


	//   ....[44]....
        /*03b0*/ 	.word	0x00002380
        /*03b4*/ 	.word	0x000000ff
        /*03b8*/ 	.word	0x00000000
        /*03bc*/ 	.short	0x010a
        /*03be*/ 	.byte	0x05
	.zero		1


	//   ....[45]....
        /*03c0*/ 	.word	0x00002410
        /*03c4*/ 	.word	0x000000ff
        /*03c8*/ 	.word	0x00000000
        /*03cc*/ 	.short	0x010a
        /*03ce*/ 	.byte	0x05
	.zero		1


	//   ....[46]....
        /*03d0*/ 	.word	0x000024b0
        /*03d4*/ 	.word	0x00000000
        /*03d8*/ 	.word	0x00000000
        /*03dc*/ 	.short	0x010a
        /*03de*/ 	.byte	0xff
	.zero		1


	//   ....[47]....
        /*03e0*/ 	.word	0x000025d0
        /*03e4*/ 	.word	0x00000000
        /*03e8*/ 	.word	0x000000e0
        /*03ec*/ 	.short	0x010a
        /*03ee*/ 	.byte	0xff
	.zero		1


	//   ....[48]....
        /*03f0*/ 	.word	0x00002640
        /*03f4*/ 	.word	0x00000000
        /*03f8*/ 	.word	0x00000000
        /*03fc*/ 	.short	0x0101
        /*03fe*/ 	.byte	0xff
	.zero		1


	//   ....[49]....
        /*0400*/ 	.word	0x00002660
        /*0404*/ 	.word	0x000000ff
        /*0408*/ 	.word	0x00000090
        /*040c*/ 	.short	0x010a
        /*040e*/ 	.byte	0x05
	.zero		1


	//   ....[50]....
        /*0410*/ 	.word	0x00002780
        /*0414*/ 	.word	0x00000000
        /*0418*/ 	.word	0x00000080
        /*041c*/ 	.short	0x010a
        /*041e*/ 	.byte	0xff
	.zero		1


	//   ....[51]....
        /*0420*/ 	.word	0x00002880
        /*0424*/ 	.word	0x00000000
        /*0428*/ 	.word	0x00000000
        /*042c*/ 	.short	0x0101
        /*042e*/ 	.byte	0xff
	.zero		1


	//   ....[52]....
        /*0430*/ 	.word	0x00002910
        /*0434*/ 	.word	0x000000ff
        /*0438*/ 	.word	0x00000090
        /*043c*/ 	.short	0x0106
        /*043e*/ 	.byte	0x05
	.zero		1


	//   ....[53]....
        /*0440*/ 	.word	0x00002930
        /*0444*/ 	.word	0x000000ff
        /*0448*/ 	.word	0x00000090
        /*044c*/ 	.short	0x010a
        /*044e*/ 	.byte	0x05
	.zero		1


	//   ....[54]....
        /*0450*/ 	.word	0x000029c0
        /*0454*/ 	.word	0x000000ff
        /*0458*/ 	.word	0x00000090
        /*045c*/ 	.short	0x0106
        /*045e*/ 	.byte	0x04
	.zero		1


	//   ....[55]....
        /*0460*/ 	.word	0x00002a00
        /*0464*/ 	.word	0x00000000
        /*0468*/ 	.word	0x00000090
        /*046c*/ 	.short	0x010a
        /*046e*/ 	.byte	0xff
	.zero		1


	//   ....[56]....
        /*0470*/ 	.word	0x00002f00
        /*0474*/ 	.word	0x00000000
        /*0478*/ 	.word	0x00000080
        /*047c*/ 	.short	0x010a
        /*047e*/ 	.byte	0xff
	.zero		1


	//   ....[57]....
        /*0480*/ 	.word	0x00003010
        /*0484*/ 	.word	0x00000003
        /*0488*/ 	.word	0x00000000
        /*048c*/ 	.short	0x0101
        /*048e*/ 	.byte	0xff
	.zero		1


	//   ....[58]....
        /*0490*/ 	.word	0x00003020
        /*0494*/ 	.word	0x000000ff
        /*0498*/ 	.word	0x00000000
        /*049c*/ 	.short	0x010a
        /*049e*/ 	.byte	0x04
	.zero		1


	//   ....[59]....
        /*04a0*/ 	.word	0x00003040
        /*04a4*/ 	.word	0x000000ff
        /*04a8*/ 	.word	0x000000c0
        /*04ac*/ 	.short	0x010a
        /*04ae*/ 	.byte	0x08
	.zero		1


	//   ....[60]....
        /*04b0*/ 	.word	0x00003110
        /*04b4*/ 	.word	0x000000ff
        /*04b8*/ 	.word	0x00000000
        /*04bc*/ 	.short	0x010a
        /*04be*/ 	.byte	0x07
	.zero		1


	//   ....[61]....
        /*04c0*/ 	.word	0x00003250
        /*04c4*/ 	.word	0x000000ff
        /*04c8*/ 	.word	0x00000000
        /*04cc*/ 	.short	0x010a
        /*04ce*/ 	.byte	0x04
	.zero		1


	//   ....[62]....
        /*04d0*/ 	.word	0x00003440
        /*04d4*/ 	.word	0x000000ff
        /*04d8*/ 	.word	0x00000000
        /*04dc*/ 	.short	0x010a
        /*04de*/ 	.byte	0x05
	.zero		1


	//   ....[63]....
        /*04e0*/ 	.word	0x000034d0
        /*04e4*/ 	.word	0x000000ff
        /*04e8*/ 	.word	0x00000000
        /*04ec*/ 	.short	0x010a
        /*04ee*/ 	.byte	0x05
	.zero		1


	//   ....[64]....
        /*04f0*/ 	.word	0x00003560
        /*04f4*/ 	.word	0x000000ff
        /*04f8*/ 	.word	0x00000000
        /*04fc*/ 	.short	0x010a
        /*04fe*/ 	.byte	0x05
	.zero		1


	//   ....[65]....
        /*0500*/ 	.word	0x000035f0
        /*0504*/ 	.word	0x000000ff
        /*0508*/ 	.word	0x00000000
        /*050c*/ 	.short	0x010a
        /*050e*/ 	.byte	0x07
	.zero		1


	//   ....[66]....
        /*0510*/ 	.word	0x00003a30
        /*0514*/ 	.word	0x00000000
        /*0518*/ 	.word	0x00000080
        /*051c*/ 	.short	0x010a
        /*051e*/ 	.byte	0xff
	.zero		1


	//   ....[67]....
        /*0520*/ 	.word	0x00003af0
        /*0524*/ 	.word	0x00000000
        /*0528*/ 	.word	0x00000000
        /*052c*/ 	.short	0x0101
        /*052e*/ 	.byte	0xff
	.zero		1


	//   ....[68]....
        /*0530*/ 	.word	0x00003e10
        /*0534*/ 	.word	0x000000ff
        /*0538*/ 	.word	0x00000078
        /*053c*/ 	.short	0x010a
        /*053e*/ 	.byte	0x07
	.zero		1


	//   ....[69]....
        /*0540*/ 	.word	0x00004030
        /*0544*/ 	.word	0x000000ff
        /*0548*/ 	.word	0x00000058
        /*054c*/ 	.short	0x010a
        /*054e*/ 	.byte	0x0f
	.zero		1


	//   ....[70]....
        /*0550*/ 	.word	0x00004230
        /*0554*/ 	.word	0x000000ff
        /*0558*/ 	.word	0x00000040
        /*055c*/ 	.short	0x010b
        /*055e*/ 	.byte	0x0f
	.zero		1


	//   ....[71]....
        /*0560*/ 	.word	0x00004280
        /*0564*/ 	.word	0x000000ff
        /*0568*/ 	.word	0x00000000
        /*056c*/ 	.short	0x0101
        /*056e*/ 	.byte	0x10
	.zero		1


	//   ....[72]....
        /*0570*/ 	.word	0x000042c0
        /*0574*/ 	.word	0x000000ff
        /*0578*/ 	.word	0x00000058
        /*057c*/ 	.short	0x010a
        /*057e*/ 	.byte	0x0d
	.zero		1


	//   ....[73]....
        /*0580*/ 	.word	0x00004500
        /*0584*/ 	.word	0x000000ff
        /*0588*/ 	.word	0x00000040
        /*058c*/ 	.short	0x010b
        /*058e*/ 	.byte	0x0d
	.zero		1


	//   ....[74]....
        /*0590*/ 	.word	0x00004570
        /*0594*/ 	.word	0x000000ff
        /*0598*/ 	.word	0x00000000
        /*059c*/ 	.short	0x0101
        /*059e*/ 	.byte	0x0f
	.zero		1


	//   ....[75]....
        /*05a0*/ 	.word	0x000045c0
        /*05a4*/ 	.word	0x000000ff
        /*05a8*/ 	.word	0x00000000
        /*05ac*/ 	.short	0x010a
        /*05ae*/ 	.byte	0x04
	.zero		1


	//   ....[76]....
        /*05b0*/ 	.word	0x00004650
        /*05b4*/ 	.word	0x000000ff
        /*05b8*/ 	.word	0x00000000
        /*05bc*/ 	.short	0x010a
        /*05be*/ 	.byte	0x04
	.zero		1


	//   ....[77]....
        /*05c0*/ 	.word	0x000046f0
        /*05c4*/ 	.word	0x00000000
        /*05c8*/ 	.word	0x00000000
        /*05cc*/ 	.short	0x010a
        /*05ce*/ 	.byte	0xff
	.zero		1


	//   ....[78]....
        /*05d0*/ 	.word	0x00004a30
        /*05d4*/ 	.word	0x00000000
        /*05d8*/ 	.word	0x00000080
        /*05dc*/ 	.short	0x010a
        /*05de*/ 	.byte	0xff
	.zero		1


	//   ....[79]....
        /*05e0*/ 	.word	0x00004b40
        /*05e4*/ 	.word	0x00000000
        /*05e8*/ 	.word	0x00000000
        /*05ec*/ 	.short	0x0101
        /*05ee*/ 	.byte	0xff
	.zero		1


	//   ....[80]....
        /*05f0*/ 	.word	0x000055e0
        /*05f4*/ 	.word	0x00000000
        /*05f8*/ 	.word	0x00000040
        /*05fc*/ 	.short	0x010a
        /*05fe*/ 	.byte	0xff
	.zero		1


	//   ....[81]....
        /*0600*/ 	.word	0x00005650
        /*0604*/ 	.word	0x00000049
        /*0608*/ 	.word	0x000000a0
        /*060c*/ 	.short	0x010a
        /*060e*/ 	.byte	0xff
	.zero		1


	//   ....[82]....
        /*0610*/ 	.word	0x00005740
        /*0614*/ 	.word	0x00000000
        /*0618*/ 	.word	0x00000040
        /*061c*/ 	.short	0x010a
        /*061e*/ 	.byte	0xff
	.zero		1


	//   ....[83]....
        /*0620*/ 	.word	0x00005870
        /*0624*/ 	.word	0x00000049
        /*0628*/ 	.word	0x000000a0
        /*062c*/ 	.short	0x010a
        /*062e*/ 	.byte	0xff
	.zero		1


	//   ....[84]....
        /*0630*/ 	.word	0x00006380
        /*0634*/ 	.word	0x00000000
        /*0638*/ 	.word	0x00000000
        /*063c*/ 	.short	0x0101
        /*063e*/ 	.byte	0xff
	.zero		1


	//   ....[85]....
        /*0640*/ 	.word	0x00006390
        /*0644*/ 	.word	0x00000002
        /*0648*/ 	.word	0x00000040
        /*064c*/ 	.short	0x010a
        /*064e*/ 	.byte	0xff
	.zero		1


	//   ....[86]....
        /*0650*/ 	.word	0x00006460
        /*0654*/ 	.word	0x00000002
        /*0658*/ 	.word	0x00000040
        /*065c*/ 	.short	0x010a
        /*065e*/ 	.byte	0xff
	.zero		1


	//   ....[87]....
        /*0660*/ 	.word	0x000067d0
        /*0664*/ 	.word	0x000000ff
        /*0668*/ 	.word	0x00000000
        /*066c*/ 	.short	0x0101
        /*066e*/ 	.byte	0x05
	.zero		1


	//   ....[88]....
        /*0670*/ 	.word	0x00007100
        /*0674*/ 	.word	0x00000000
        /*0678*/ 	.word	0x00000000
        /*067c*/ 	.short	0x0101
        /*067e*/ 	.byte	0xff
	.zero		1


	//   ....[89]....
        /*0680*/ 	.word	0x00007370
        /*0684*/ 	.word	0x000000ff
        /*0688*/ 	.word	0x00000000
        /*068c*/ 	.short	0x0101
        /*068e*/ 	.byte	0x04
	.zero		1


	//   ....[90]....
        /*0690*/ 	.word	0x00007390
        /*0694*/ 	.word	0x00000002
        /*0698*/ 	.word	0x000000f0
        /*069c*/ 	.short	0x010a
        /*069e*/ 	.byte	0xff
	.zero		1


	//   ....[91]....
        /*06a0*/ 	.word	0x000073f0
        /*06a4*/ 	.word	0x00000002
        /*06a8*/ 	.word	0x00000020
        /*06ac*/ 	.short	0x010a
        /*06ae*/ 	.byte	0xff
	.zero		1


	//   ....[92]....
        /*06b0*/ 	.word	0x00007450
        /*06b4*/ 	.word	0x00000002
        /*06b8*/ 	.word	0x00000020
        /*06bc*/ 	.short	0x010a
        /*06be*/ 	.byte	0xff
	.zero		1


	//   ....[93]....
        /*06c0*/ 	.word	0x000074a0
        /*06c4*/ 	.word	0x00000002
        /*06c8*/ 	.word	0x00000080
        /*06cc*/ 	.short	0x010a
        /*06ce*/ 	.byte	0xff
	.zero		1


	//   ....[94]....
        /*06d0*/ 	.word	0x00007500
        /*06d4*/ 	.word	0x00000000
        /*06d8*/ 	.word	0x00000000
        /*06dc*/ 	.short	0x010a
        /*06de*/ 	.byte	0xff
	.zero		1


	//   ....[95]....
        /*06e0*/ 	.word	0x00007560
        /*06e4*/ 	.word	0x00000000
        /*06e8*/ 	.word	0x00000000
        /*06ec*/ 	.short	0x010a
        /*06ee*/ 	.byte	0xff
	.zero		1


	//   ....[96]....
        /*06f0*/ 	.word	0x000075c0
        /*06f4*/ 	.word	0x00000000
        /*06f8*/ 	.word	0x00000000
        /*06fc*/ 	.short	0x010a
        /*06fe*/ 	.byte	0xff
	.zero		1


	//   ....[97]....
        /*0700*/ 	.word	0x00007610
        /*0704*/ 	.word	0x00000000
        /*0708*/ 	.word	0x000000e0
        /*070c*/ 	.short	0x010a
        /*070e*/ 	.byte	0xff
	.zero		1


	//   ....[98]....
        /*0710*/ 	.word	0x00007670
        /*0714*/ 	.word	0x00000000
        /*0718*/ 	.word	0x00000090
        /*071c*/ 	.short	0x010a
        /*071e*/ 	.byte	0xff
	.zero		1


	//   ....[99]....
        /*0720*/ 	.word	0x000076c0
        /*0724*/ 	.word	0x00000000
        /*0728*/ 	.word	0x00000080
        /*072c*/ 	.short	0x010a
        /*072e*/ 	.byte	0xff
	.zero		1


	//   ....[100]....
        /*0730*/ 	.word	0x00007720
        /*0734*/ 	.word	0x00000000
        /*0738*/ 	.word	0x00000090
        /*073c*/ 	.short	0x010a
        /*073e*/ 	.byte	0xff
	.zero		1


	//   ....[101]....
        /*0740*/ 	.word	0x00007770
        /*0744*/ 	.word	0x00000000
        /*0748*/ 	.word	0x00000080
        /*074c*/ 	.short	0x010a
        /*074e*/ 	.byte	0xff
	.zero		1


	//   ....[102]....
        /*0750*/ 	.word	0x000077d0
        /*0754*/ 	.word	0x00000002
        /*0758*/ 	.word	0x000000c0
        /*075c*/ 	.short	0x010a
        /*075e*/ 	.byte	0xff
	.zero		1


	//   ....[103]....
        /*0760*/ 	.word	0x00007830
        /*0764*/ 	.word	0x00000000
        /*0768*/ 	.word	0x00000000
        /*076c*/ 	.short	0x010a
        /*076e*/ 	.byte	0xff
	.zero		1


	//   ....[104]....
        /*0770*/ 	.word	0x00007890
        /*0774*/ 	.word	0x00000000
        /*0778*/ 	.word	0x00000000
        /*077c*/ 	.short	0x010a
        /*077e*/ 	.byte	0xff
	.zero		1


	//   ....[105]....
        /*0780*/ 	.word	0x000078f0
        /*0784*/ 	.word	0x00000000
        /*0788*/ 	.word	0x00000000
        /*078c*/ 	.short	0x010a
        /*078e*/ 	.byte	0xff
	.zero		1


	//   ....[106]....
        /*0790*/ 	.word	0x00007950
        /*0794*/ 	.word	0x00000000
        /*0798*/ 	.word	0x00000000
        /*079c*/ 	.short	0x010a
        /*079e*/ 	.byte	0xff
	.zero		1


	//   ....[107]....
        /*07a0*/ 	.word	0x000079b0
        /*07a4*/ 	.word	0x00000000
        /*07a8*/ 	.word	0x00000000
        /*07ac*/ 	.short	0x010a
        /*07ae*/ 	.byte	0xff
	.zero		1


	//   ....[108]....
        /*07b0*/ 	.word	0x00007a00
        /*07b4*/ 	.word	0x00000000
        /*07b8*/ 	.word	0x00000080
        /*07bc*/ 	.short	0x010a
        /*07be*/ 	.byte	0xff
	.zero		1


	//   ....[109]....
        /*07c0*/ 	.word	0x00007a60
        /*07c4*/ 	.word	0x00000000
        /*07c8*/ 	.word	0x00000078
        /*07cc*/ 	.short	0x010a
        /*07ce*/ 	.byte	0xff
	.zero		1


	//   ....[110]....
        /*07d0*/ 	.word	0x00007ac0
        /*07d4*/ 	.word	0x00000000
        /*07d8*/ 	.word	0x00000058
        /*07dc*/ 	.short	0x010a
        /*07de*/ 	.byte	0xff
	.zero		1


	//   ....[111]....
        /*07e0*/ 	.word	0x00007b20
        /*07e4*/ 	.word	0x00000000
        /*07e8*/ 	.word	0x00000058
        /*07ec*/ 	.short	0x010a
        /*07ee*/ 	.byte	0xff
	.zero		1


	//   ....[112]....
        /*07f0*/ 	.word	0x00007b80
        /*07f4*/ 	.word	0x00000000
        /*07f8*/ 	.word	0x00000000
        /*07fc*/ 	.short	0x010a
        /*07fe*/ 	.byte	0xff
	.zero		1


	//   ....[113]....
        /*0800*/ 	.word	0x00007be0
        /*0804*/ 	.word	0x00000000
        /*0808*/ 	.word	0x00000000
        /*080c*/ 	.short	0x010a
        /*080e*/ 	.byte	0xff
	.zero		1


	//   ....[114]....
        /*0810*/ 	.word	0x00007c30
        /*0814*/ 	.word	0x00000000
        /*0818*/ 	.word	0x00000080
        /*081c*/ 	.short	0x010a
        /*081e*/ 	.byte	0xff
	.zero		1


	//   ....[115]....
        /*0820*/ 	.word	0x00007c80
        /*0824*/ 	.word	0x00000000
        /*0828*/ 	.word	0x00000040
        /*082c*/ 	.short	0x010a
        /*082e*/ 	.byte	0xff
	.zero		1


	//   ....[116]....
        /*0830*/ 	.word	0x00007cd0
        /*0834*/ 	.word	0x00000049
        /*0838*/ 	.word	0x000000a0
        /*083c*/ 	.short	0x010a
        /*083e*/ 	.byte	0xff
	.zero		1


	//   ....[117]....
        /*0840*/ 	.word	0x00007d20
        /*0844*/ 	.word	0x00000002
        /*0848*/ 	.word	0x00000040
        /*084c*/ 	.short	0x010a
        /*084e*/ 	.byte	0xff
	.zero		1


	//----- nvinfo : EIATTR_NUM_MBARRIERS
	.align		4
.L_47:
        /*0850*/ 	.byte	0x03, 0x38
        /*0852*/ 	.short	0x0020


	//----- nvinfo : EIATTR_EXIT_INSTR_OFFSETS
	.align		4
        /*0854*/ 	.byte	0x04, 0x1c
        /*0856*/ 	.short	(.L_49 - .L_48)


	//   ....[0]....
.L_48:
        /*0858*/ 	.word	0x000024e0


	//   ....[1]....
        /*085c*/ 	.word	0x000029d0


	//   ....[2]....
        /*0860*/ 	.word	0x00002a30


	//   ....[3]....
        /*0864*/ 	.word	0x00003850


	//   ....[4]....
        /*0868*/ 	.word	0x00004720


	//   ....[5]....
        /*086c*/ 	.word	0x00004760


	//   ....[6]....
        /*0870*/ 	.word	0x00007260


	//   ....[7]....
        /*0874*/ 	.word	0x000072e0


	//   ....[8]....
        /*0878*/ 	.word	0x00007310


	//   ....[9]....
        /*087c*/ 	.word	0x00007380


	//----- nvinfo : EIATTR_MAX_THREADS
	.align		4
.L_49:
        /*0880*/ 	.byte	0x04, 0x05
        /*0882*/ 	.short	(.L_51 - .L_50)
.L_50:
        /*0884*/ 	.word	0x00000100
        /*0888*/ 	.word	0x00000001
        /*088c*/ 	.word	0x00000001


	//----- nvinfo : EIATTR_CRS_STACK_SIZE
	.align		4
.L_51:
        /*0890*/ 	.byte	0x04, 0x1e
        /*0892*/ 	.short	(.L_53 - .L_52)
.L_52:
        /*0894*/ 	.word	0x00000000


	//----- nvinfo : EIATTR_CBANK_PARAM_SIZE
	.align		4
.L_53:
        /*0898*/ 	.byte	0x03, 0x19
        /*089a*/ 	.short	0x0800


	//----- nvinfo : EIATTR_PARAM_CBANK
	.align		4
        /*089c*/ 	.byte	0x04, 0x0a
        /*089e*/ 	.short	(.L_55 - .L_54)
	.align		4
.L_54:
        /*08a0*/ 	.word	index@(.nv.constant0._ZN7cutlass13device_kernelINS_4gemm6kernel13GemmUniversalIN4cute5tupleIJiiiiEEENS1_10collective13CollectiveMmaINS1_35MainloopSm100TmaUmmaWarpSpecializedILi4ELi2ELi4ENS5_IJNS4_1CILi1EEESB_SB_EEEEENS5_IJNSA_ILi128EEENSA_ILi64EEENSA_ILi32EEEEEENS_10bfloat16_tENS5_IJlSB_lEEESI_SJ_NS4_8TiledMMAINS4_8MMA_AtomIJNS4_20SM100_MMA_F16BF16_SSISI_SI_fLi128ELi64ELNS4_4UMMA5MajorE0ELSO_0ELNSN_7ScaleInE0ELSP_0EEEEEENS4_6LayoutISC_NS5_IJNSA_ILi0EEEST_ST_EEEEENS5_IJNS4_10UnderscoreESW_SW_EEEEENS4_13SM90_TMA_LOADENS4_14ComposedLayoutINS4_7SwizzleILi2ELi4ELi3EEENS4_18smem_ptr_flag_bitsILi16EEENSS_INS5_IJNSA_ILi8EEESG_EEENS5_IJSG_SB_EEEEEEEvNS4_8identityESZ_S19_vS1A_EENS_8epilogue10collective18CollectiveEpilogueINS1C_23Sm100TmaWarpSpecializedILi3ELi2ELi32ELb1ELb0EEEJSH_NS5_IJNSS_ISE_SB_EENSS_ISG_SB_EEEEESI_SJ_SI_SJ_NS1C_6fusion15FusionCallbacksIS1G_NS1K_17LinearCombinationISI_fSI_fLNS_15FloatRoundStyleE2EEESH_S1J_JEEENS4_5SM1004TMEM4LOAD26SM100_TMEM_LOAD_32dp32b32xESZ_S19_NS4_39AutoVectorizingCopyWithAssumedAlignmentILi128EEENS4_14SM90_TMA_STOREES19_S1V_S1V_EEEvvEEEEvNT_6ParamsE)
        /*08a4*/ 	.short	0x0380
        /*08a6*/ 	.short	0x0800


	//----- nvinfo : EIATTR_SW_WAR
	.align		4
.L_55:
        /*08a8*/ 	.byte	0x04, 0x36
        /*08aa*/ 	.short	(.L_57 - .L_56)
.L_56:
        /*08ac*/ 	.word	0x00000008
.L_57:


//--------------------- .nv.callgraph             --------------------------
	.section	.nv.callgraph,"",@"SHT_CUDA_CALLGRAPH"
	.align	4
	.sectionentsize	8
	.align		4
        /*0000*/ 	.word	0x00000000
	.align		4
        /*0004*/ 	.word	0xffffffff
	.align		4
        /*0008*/ 	.word	index@(_ZN7cutlass13device_kernelINS_4gemm6kernel13GemmUniversalIN4cute5tupleIJiiiiEEENS1_10collective13CollectiveMmaINS1_35MainloopSm100TmaUmmaWarpSpecializedILi4ELi2ELi4ENS5_IJNS4_1CILi1EEESB_SB_EEEEENS5_IJNSA_ILi128EEENSA_ILi64EEENSA_ILi32EEEEEENS_10bfloat16_tENS5_IJlSB_lEEESI_SJ_NS4_8TiledMMAINS4_8MMA_AtomIJNS4_20SM100_MMA_F16BF16_SSISI_SI_fLi128ELi64ELNS4_4UMMA5MajorE0ELSO_0ELNSN_7ScaleInE0ELSP_0EEEEEENS4_6LayoutISC_NS5_IJNSA_ILi0EEEST_ST_EEEEENS5_IJNS4_10UnderscoreESW_SW_EEEEENS4_13SM90_TMA_LOADENS4_14ComposedLayoutINS4_7SwizzleILi2ELi4ELi3EEENS4_18smem_ptr_flag_bitsILi16EEENSS_INS5_IJNSA_ILi8EEESG_EEENS5_IJSG_SB_EEEEEEEvNS4_8identityESZ_S19_vS1A_EENS_8epilogue10collective18CollectiveEpilogueINS1C_23Sm100TmaWarpSpecializedILi3ELi2ELi32ELb1ELb0EEEJSH_NS5_IJNSS_ISE_SB_EENSS_ISG_SB_EEEEESI_SJ_SI_SJ_NS1C_6fusion15FusionCallbacksIS1G_NS1K_17LinearCombinationISI_fSI_fLNS_15FloatRoundStyleE2EEESH_S1J_JEEENS4_5SM1004TMEM4LOAD26SM100_TMEM_LOAD_32dp32b32xESZ_S19_NS4_39AutoVectorizingCopyWithAssumedAlignmentILi128EEENS4_14SM90_TMA_STOREES19_S1V_S1V_EEEvvEEEEvNT_6ParamsE)
	.align		4
        /*000c*/ 	.word	index@(__assertfail)
	.align		4
        /*0010*/ 	.word	0x00000000
	.align		4
        /*0014*/ 	.word	0xfffffffe
	.align		4
        /*0018*/ 	.word	0x00000000
	.align		4
        /*001c*/ 	.word	0xfffffffd
	.align		4
        /*0020*/ 	.word	0x00000000
	.align		4
        /*0024*/ 	.word	0xfffffffc


//--------------------- .nv.constant4             --------------------------
	.section	.nv.constant4,"a",@progbits
	.align	8
	.align		8
.nv.constant4:
        /*0000*/ 	.dword	__assertfail
	.align		8
        /*0008*/ 	.dword	__unnamed_1
	.align		8
        /*0010*/ 	.dword	__unnamed_2
	.align		8
        /*0018*/ 	.dword	_ZN39_INTERNAL_3e2b5f3e_4_k_cu_2c7c4561_78014cuda3std3__45__cpo5beginE
	.align		8
        /*0020*/ 	.dword	_ZN39_INTERNAL_3e2b5f3e_4_k_cu_2c7c4561_78014cuda3std3__45__cpo3endE
	.align		8
        /*0028*/ 	.dword	_ZN39_INTERNAL_3e2b5f3e_4_k_cu_2c7c4561_78014cuda3std3__45__cpo6cbeginE
	.align		8
        /*0030*/ 	.dword	_ZN39_INTERNAL_3e2b5f3e_4_k_cu_2c7c4561_78014cuda3std3__45__cpo4cendE
	.align		8
        /*0038*/ 	.dword	_ZN39_INTERNAL_3e2b5f3e_4_k_cu_2c7c4561_78014cuda3std3__441_GLOBAL__N__3e2b5f3e_4_k_cu_2c7c4561_78016ignoreE
	.align		8
        /*0040*/ 	.dword	_ZN39_INTERNAL_3e2b5f3e_4_k_cu_2c7c4561_78014cuda3std3__419piecewise_constructE
	.align		8
        /*0048*/ 	.dword	_ZN39_INTERNAL_3e2b5f3e_4_k_cu_2c7c4561_78014cuda3std3__48in_placeE
	.align		8
        /*0050*/ 	.dword	_ZN39_INTERNAL_3e2b5f3e_4_k_cu_2c7c4561_78014cuda3std6ranges3__45__cpo4swapE
	.align		8
        /*0058*/ 	.dword	_ZN39_INTERNAL_3e2b5f3e_4_k_cu_2c7c4561_78014cuda3std6ranges3__45__cpo9iter_moveE
	.align		8
        /*0060*/ 	.dword	_ZN39_INTERNAL_3e2b5f3e_4_k_cu_2c7c4561_78014cute7productE
	.align		8
        /*0068*/ 	.dword	_ZN39_INTERNAL_3e2b5f3e_4_k_cu_2c7c4561_78014cute1_E
	.align		8
        /*0070*/ 	.dword	$str$25
	.align		8
        /*0078*/ 	.dword	$str$26
	.align		8
        /*0080*/ 	.dword	$str$27
	.align		8
        /*0088*/ 	.dword	$str$28


//--------------------- .text._ZN7cutlass13device_kernelINS_4gemm6kernel13GemmUniversalIN4cute5tupleIJiiiiEEENS1_10collective13CollectiveMmaINS1_35MainloopSm100TmaUmmaWarpSpecializedILi4ELi2ELi4ENS5_IJNS4_1CILi1EEESB_SB_EEEEENS5_IJNSA_ILi128EEENSA_ILi64EEENSA_ILi32EEEEEENS_10bfloat16_tENS5_IJlSB_lEEESI_SJ_NS4_8TiledMMAINS4_8MMA_AtomIJNS4_20SM100_MMA_F16BF16_SSISI_SI_fLi128ELi64ELNS4_4UMMA5MajorE0ELSO_0ELNSN_7ScaleInE0ELSP_0EEEEEENS4_6LayoutISC_NS5_IJNSA_ILi0EEEST_ST_EEEEENS5_IJNS4_10UnderscoreESW_SW_EEEEENS4_13SM90_TMA_LOADENS4_14ComposedLayoutINS4_7SwizzleILi2ELi4ELi3EEENS4_18smem_ptr_flag_bitsILi16EEENSS_INS5_IJNSA_ILi8EEESG_EEENS5_IJSG_SB_EEEEEEEvNS4_8identityESZ_S19_vS1A_EENS_8epilogue10collective18CollectiveEpilogueINS1C_23Sm100TmaWarpSpecializedILi3ELi2ELi32ELb1ELb0EEEJSH_NS5_IJNSS_ISE_SB_EENSS_ISG_SB_EEEEESI_SJ_SI_SJ_NS1C_6fusion15FusionCallbacksIS1G_NS1K_17LinearCombinationISI_fSI_fLNS_15FloatRoundStyleE2EEESH_S1J_JEEENS4_5SM1004TMEM4LOAD26SM100_TMEM_LOAD_32dp32b32xESZ_S19_NS4_39AutoVectorizingCopyWithAssumedAlignmentILi128EEENS4_14SM90_TMA_STOREES19_S1V_S1V_EEEvvEEEEvNT_6ParamsE --------------------------
	.section	.text._ZN7cutlass13device_kernelINS_4gemm6kernel13GemmUniversalIN4cute5tupleIJiiiiEEENS1_10collective13CollectiveMmaINS1_35MainloopSm100TmaUmmaWarpSpecializedILi4ELi2ELi4ENS5_IJNS4_1CILi1EEESB_SB_EEEEENS5_IJNSA_ILi128EEENSA_ILi64EEENSA_ILi32EEEEEENS_10bfloat16_tENS5_IJlSB_lEEESI_SJ_NS4_8TiledMMAINS4_8MMA_AtomIJNS4_20SM100_MMA_F16BF16_SSISI_SI_fLi128ELi64ELNS4_4UMMA5MajorE0ELSO_0ELNSN_7ScaleInE0ELSP_0EEEEEENS4_6LayoutISC_NS5_IJNSA_ILi0EEEST_ST_EEEEENS5_IJNS4_10UnderscoreESW_SW_EEEEENS4_13SM90_TMA_LOADENS4_14ComposedLayoutINS4_7SwizzleILi2ELi4ELi3EEENS4_18smem_ptr_flag_bitsILi16EEENSS_INS5_IJNSA_ILi8EEESG_EEENS5_IJSG_SB_EEEEEEEvNS4_8identityESZ_S19_vS1A_EENS_8epilogue10collective18CollectiveEpilogueINS1C_23Sm100TmaWarpSpecializedILi3ELi2ELi32ELb1ELb0EEEJSH_NS5_IJNSS_ISE_SB_EENSS_ISG_SB_EEEEESI_SJ_SI_SJ_NS1C_6fusion15FusionCallbacksIS1G_NS1K_17LinearCombinationISI_fSI_fLNS_15FloatRoundStyleE2EEESH_S1J_JEEENS4_5SM1004TMEM4LOAD26SM100_TMEM_LOAD_32dp32b32xESZ_S19_NS4_39AutoVectorizingCopyWithAssumedAlignmentILi128EEENS4_14SM90_TMA_STOREES19_S1V_S1V_EEEvvEEEEvNT_6ParamsE,"ax",@progbits
	.align	128
.text._ZN7cutlass13device_kernelINS_4gemm6kernel13GemmUniversalIN4cute5tupleIJiiiiEEENS1_10collective13CollectiveMmaINS1_35MainloopSm100TmaUmmaWarpSpecializedILi4ELi2ELi4ENS5_IJNS4_1CILi1EEESB_SB_EEEEENS5_IJNSA_ILi128EEENSA_ILi64EEENSA_ILi32EEEEEENS_10bfloat16_tENS5_IJlSB_lEEESI_SJ_NS4_8TiledMMAINS4_8MMA_AtomIJNS4_20SM100_MMA_F16BF16_SSISI_SI_fLi128ELi64ELNS4_4UMMA5MajorE0ELSO_0ELNSN_7ScaleInE0ELSP_0EEEEEENS4_6LayoutISC_NS5_IJNSA_ILi0EEEST_ST_EEEEENS5_IJNS4_10UnderscoreESW_SW_EEEEENS4_13SM90_TMA_LOADENS4_14ComposedLayoutINS4_7SwizzleILi2ELi4ELi3EEENS4_18smem_ptr_flag_bitsILi16EEENSS_INS5_IJNSA_ILi8EEESG_EEENS5_IJSG_SB_EEEEEEEvNS4_8identityESZ_S19_vS1A_EENS_8epilogue10collective18CollectiveEpilogueINS1C_23Sm100TmaWarpSpecializedILi3ELi2ELi32ELb1ELb0EEEJSH_NS5_IJNSS_ISE_SB_EENSS_ISG_SB_EEEEESI_SJ_SI_SJ_NS1C_6fusion15FusionCallbacksIS1G_NS1K_17LinearCombinationISI_fSI_fLNS_15FloatRoundStyleE2EEESH_S1J_JEEENS4_5SM1004TMEM4LOAD26SM100_TMEM_LOAD_32dp32b32xESZ_S19_NS4_39AutoVectorizingCopyWithAssumedAlignmentILi128EEENS4_14SM90_TMA_STOREES19_S1V_S1V_EEEvvEEEEvNT_6ParamsE:
        .type           _ZN7cutlass13device_kernelINS_4gemm6kernel13GemmUniversalIN4cute5tupleIJiiiiEEENS1_10collective13CollectiveMmaINS1_35MainloopSm100TmaUmmaWarpSpecializedILi4ELi2ELi4ENS5_IJNS4_1CILi1EEESB_SB_EEEEENS5_IJNSA_ILi128EEENSA_ILi64EEENSA_ILi32EEEEEENS_10bfloat16_tENS5_IJlSB_lEEESI_SJ_NS4_8TiledMMAINS4_8MMA_AtomIJNS4_20SM100_MMA_F16BF16_SSISI_SI_fLi128ELi64ELNS4_4UMMA5MajorE0ELSO_0ELNSN_7ScaleInE0ELSP_0EEEEEENS4_6LayoutISC_NS5_IJNSA_ILi0EEEST_ST_EEEEENS5_IJNS4_10UnderscoreESW_SW_EEEEENS4_13SM90_TMA_LOADENS4_14ComposedLayoutINS4_7SwizzleILi2ELi4ELi3EEENS4_18smem_ptr_flag_bitsILi16EEENSS_INS5_IJNSA_ILi8EEESG_EEENS5_IJSG_SB_EEEEEEEvNS4_8identityESZ_S19_vS1A_EENS_8epilogue10collective18CollectiveEpilogueINS1C_23Sm100TmaWarpSpecializedILi3ELi2ELi32ELb1ELb0EEEJSH_NS5_IJNSS_ISE_SB_EENSS_ISG_SB_EEEEESI_SJ_SI_SJ_NS1C_6fusion15FusionCallbacksIS1G_NS1K_17LinearCombinationISI_fSI_fLNS_15FloatRoundStyleE2EEESH_S1J_JEEENS4_5SM1004TMEM4LOAD26SM100_TMEM_LOAD_32dp32b32xESZ_S19_NS4_39AutoVectorizingCopyWithAssumedAlignmentILi128EEENS4_14SM90_TMA_STOREES19_S1V_S1V_EEEvvEEEEvNT_6ParamsE,@function
        .size           _ZN7cutlass13device_kernelINS_4gemm6kernel13GemmUniversalIN4cute5tupleIJiiiiEEENS1_10collective13CollectiveMmaINS1_35MainloopSm100TmaUmmaWarpSpecializedILi4ELi2ELi4ENS5_IJNS4_1CILi1EEESB_SB_EEEEENS5_IJNSA_ILi128EEENSA_ILi64EEENSA_ILi32EEEEEENS_10bfloat16_tENS5_IJlSB_lEEESI_SJ_NS4_8TiledMMAINS4_8MMA_AtomIJNS4_20SM100_MMA_F16BF16_SSISI_SI_fLi128ELi64ELNS4_4UMMA5MajorE0ELSO_0ELNSN_7ScaleInE0ELSP_0EEEEEENS4_6LayoutISC_NS5_IJNSA_ILi0EEEST_ST_EEEEENS5_IJNS4_10UnderscoreESW_SW_EEEEENS4_13SM90_TMA_LOADENS4_14ComposedLayoutINS4_7SwizzleILi2ELi4ELi3EEENS4_18smem_ptr_flag_bitsILi16EEENSS_INS5_IJNSA_ILi8EEESG_EEENS5_IJSG_SB_EEEEEEEvNS4_8identityESZ_S19_vS1A_EENS_8epilogue10collective18CollectiveEpilogueINS1C_23Sm100TmaWarpSpecializedILi3ELi2ELi32ELb1ELb0EEEJSH_NS5_IJNSS_ISE_SB_EENSS_ISG_SB_EEEEESI_SJ_SI_SJ_NS1C_6fusion15FusionCallbacksIS1G_NS1K_17LinearCombinationISI_fSI_fLNS_15FloatRoundStyleE2EEESH_S1J_JEEENS4_5SM1004TMEM4LOAD26SM100_TMEM_LOAD_32dp32b32xESZ_S19_NS4_39AutoVectorizingCopyWithAssumedAlignmentILi128EEENS4_14SM90_TMA_STOREES19_S1V_S1V_EEEvvEEEEvNT_6ParamsE,(.L_x_154 - _ZN7cutlass13device_kernelINS_4gemm6kernel13GemmUniversalIN4cute5tupleIJiiiiEEENS1_10collective13CollectiveMmaINS1_35MainloopSm100TmaUmmaWarpSpecializedILi4ELi2ELi4ENS5_IJNS4_1CILi1EEESB_SB_EEEEENS5_IJNSA_ILi128EEENSA_ILi64EEENSA_ILi32EEEEEENS_10bfloat16_tENS5_IJlSB_lEEESI_SJ_NS4_8TiledMMAINS4_8MMA_AtomIJNS4_20SM100_MMA_F16BF16_SSISI_SI_fLi128ELi64ELNS4_4UMMA5MajorE0ELSO_0ELNSN_7ScaleInE0ELSP_0EEEEEENS4_6LayoutISC_NS5_IJNSA_ILi0EEEST_ST_EEEEENS5_IJNS4_10UnderscoreESW_SW_EEEEENS4_13SM90_TMA_LOADENS4_14ComposedLayoutINS4_7SwizzleILi2ELi4ELi3EEENS4_18smem_ptr_flag_bitsILi16EEENSS_INS5_IJNSA_ILi8EEESG_EEENS5_IJSG_SB_EEEEEEEvNS4_8identityESZ_S19_vS1A_EENS_8epilogue10collective18CollectiveEpilogueINS1C_23Sm100TmaWarpSpecializedILi3ELi2ELi32ELb1ELb0EEEJSH_NS5_IJNSS_ISE_SB_EENSS_ISG_SB_EEEEESI_SJ_SI_SJ_NS1C_6fusion15FusionCallbacksIS1G_NS1K_17LinearCombinationISI_fSI_fLNS_15FloatRoundStyleE2EEESH_S1J_JEEENS4_5SM1004TMEM4LOAD26SM100_TMEM_LOAD_32dp32b32xESZ_S19_NS4_39AutoVectorizingCopyWithAssumedAlignmentILi128EEENS4_14SM90_TMA_STOREES19_S1V_S1V_EEEvvEEEEvNT_6ParamsE)
        .other          _ZN7cutlass13device_kernelINS_4gemm6kernel13GemmUniversalIN4cute5tupleIJiiiiEEENS1_10collective13CollectiveMmaINS1_35MainloopSm100TmaUmmaWarpSpecializedILi4ELi2ELi4ENS5_IJNS4_1CILi1EEESB_SB_EEEEENS5_IJNSA_ILi128EEENSA_ILi64EEENSA_ILi32EEEEEENS_10bfloat16_tENS5_IJlSB_lEEESI_SJ_NS4_8TiledMMAINS4_8MMA_AtomIJNS4_20SM100_MMA_F16BF16_SSISI_SI_fLi128ELi64ELNS4_4UMMA5MajorE0ELSO_0ELNSN_7ScaleInE0ELSP_0EEEEEENS4_6LayoutISC_NS5_IJNSA_ILi0EEEST_ST_EEEEENS5_IJNS4_10UnderscoreESW_SW_EEEEENS4_13SM90_TMA_LOADENS4_14ComposedLayoutINS4_7SwizzleILi2ELi4ELi3EEENS4_18smem_ptr_flag_bitsILi16EEENSS_INS5_IJNSA_ILi8EEESG_EEENS5_IJSG_SB_EEEEEEEvNS4_8identityESZ_S19_vS1A_EENS_8epilogue10collective18CollectiveEpilogueINS1C_23Sm100TmaWarpSpecializedILi3ELi2ELi32ELb1ELb0EEEJSH_NS5_IJNSS_ISE_SB_EENSS_ISG_SB_EEEEESI_SJ_SI_SJ_NS1C_6fusion15FusionCallbacksIS1G_NS1K_17LinearCombinationISI_fSI_fLNS_15FloatRoundStyleE2EEESH_S1J_JEEENS4_5SM1004TMEM4LOAD26SM100_TMEM_LOAD_32dp32b32xESZ_S19_NS4_39AutoVectorizingCopyWithAssumedAlignmentILi128EEENS4_14SM90_TMA_STOREES19_S1V_S1V_EEEvvEEEEvNT_6ParamsE,@"STO_CUDA_ENTRY STV_DEFAULT"
_ZN7cutlass13device_kernelINS_4gemm6kernel13GemmUniversalIN4cute5tupleIJiiiiEEENS1_10collective13CollectiveMmaINS1_35MainloopSm100TmaUmmaWarpSpecializedILi4ELi2ELi4ENS5_IJNS4_1CILi1EEESB_SB_EEEEENS5_IJNSA_ILi128EEENSA_ILi64EEENSA_ILi32EEEEEENS_10bfloat16_tENS5_IJlSB_lEEESI_SJ_NS4_8TiledMMAINS4_8MMA_AtomIJNS4_20SM100_MMA_F16BF16_SSISI_SI_fLi128ELi64ELNS4_4UMMA5MajorE0ELSO_0ELNSN_7ScaleInE0ELSP_0EEEEEENS4_6LayoutISC_NS5_IJNSA_ILi0EEEST_ST_EEEEENS5_IJNS4_10UnderscoreESW_SW_EEEEENS4_13SM90_TMA_LOADENS4_14ComposedLayoutINS4_7SwizzleILi2ELi4ELi3EEENS4_18smem_ptr_flag_bitsILi16EEENSS_INS5_IJNSA_ILi8EEESG_EEENS5_IJSG_SB_EEEEEEEvNS4_8identityESZ_S19_vS1A_EENS_8epilogue10collective18CollectiveEpilogueINS1C_23Sm100TmaWarpSpecializedILi3ELi2ELi32ELb1ELb0EEEJSH_NS5_IJNSS_ISE_SB_EENSS_ISG_SB_EEEEESI_SJ_SI_SJ_NS1C_6fusion15FusionCallbacksIS1G_NS1K_17LinearCombinationISI_fSI_fLNS_15FloatRoundStyleE2EEESH_S1J_JEEENS4_5SM1004TMEM4LOAD26SM100_TMEM_LOAD_32dp32b32xESZ_S19_NS4_39AutoVectorizingCopyWithAssumedAlignmentILi128EEENS4_14SM90_TMA_STOREES19_S1V_S1V_EEEvvEEEEvNT_6ParamsE:
[----:B------:R-:W1:Y:S01]  /*0000*/  LDC R1, c[0x0][0x37c] ;  /* 0x0000df00ff017b82 */ /* 0x000e620000000800 */
[----:B------:R-:W2:Y:S01]  /*0010*/  S2R R93, SR_TID.X ;  /* 0x00000000005d7919 */ /* 0x000ea20000002100 */
[----:B------:R-:W3:Y:S01]  /*0020*/  LDCU.64 UR4, c[0x0][0x890] ;  /* 0x00011200ff0477ac */ /* 0x000ee20008000a00 */
[----:B------:R-:W-:Y:S02]  /*0030*/  PRMT R88, RZ, 0x7610, R88 ;  /* 0x00007610ff587816 */ /* 0x000fe40000000058 */
[----:B------:R-:W-:Y:S01]  /*0040*/  ELECT P5, URZ, PT ;  /* 0x0000000000ff782f */ /* 0x000fe200038a0000 */
[----:B------:R-:W4:Y:S01]  /*0050*/  LDCU.64 UR46, c[0x0][0x358] ;  /* 0x00006b00ff2e77ac */ /* 0x000f220008000a00 */
[----:B---3--:R-:W-:-:S04]  /*0060*/  UISETP.NE.U32.AND UP0, UPT, UR4, URZ, UPT ;  /* 0x000000ff0400728c */ /* 0x008fc8000bf05070 */
[----:B------:R-:W-:Y:S01]  /*0070*/  UISETP.NE.AND.EX UP0, UPT, UR5, URZ, UPT, UP0 ;  /* 0x000000ff0500728c */ /* 0x000fe2000bf05300 */
[----:B--2---:R-:W-:-:S05]  /*0080*/  SHF.R.U32.HI R92, RZ, 0x5, R93 ;  /* 0x00000005ff5c7819 */ /* 0x004fca000001165d */
[----:B------:R-:W2:Y:S02]  /*0090*/  SHFL.IDX PT, R0, R92, RZ, 0x1f ;  /* 0x00001fff5c007589 */ /* 0x000ea400000e0000 */
[----:B--2---:R-:W-:Y:S01]  /*00a0*/  R2UR UR8, R0 ;  /* 0x00000000000872ca */ /* 0x004fe200000e0000 */
[----:B-1--4-:R-:W-:-:S14]  /*00b0*/  BRA.U UP0, `(.L_x_0) ;  /* 0x00000001002c7547 */ /* 0x012fdc000b800000 */
[----:B------:R-:W1:Y:S02]  /*00c0*/  LDCU.64 UR6, c[0x0][0x888] ;  /* 0x00011100ff0677ac */ /* 0x000e640008000a00 */
[----:B-1----:R-:W-:-:S04]  /*00d0*/  UISETP.NE.U32.AND UP0, UPT, UR6, URZ, UPT ;  /* 0x000000ff0600728c */ /* 0x002fc8000bf05070 */
[----:B------:R-:W-:-:S09]  /*00e0*/  UISETP.NE.AND.EX UP0, UPT, UR7, URZ, UPT, UP0 ;  /* 0x000000ff0700728c */ /* 0x000fd2000bf05300 */
[----:B------:R-:W-:Y:S05]  /*00f0*/  BRA.U !UP0, `(.L_x_1) ;  /* 0x0000000108107547 */ /* 0x000fea000b800000 */
[----:B------:R-:W1:Y:S02]  /*0100*/  LDC.64 R2, c[0x0][0x888] ;  /* 0x00022200ff027b82 */ /* 0x000e640000000a00 */
[----:B-1----:R1:W5:Y:S01]  /*0110*/  LDG.E R49, desc[UR46][R2.64] ;  /* 0x0000002e02317981 */ /* 0x002362000c1e1900 */
[----:B------:R-:W-:Y:S01]  /*0120*/  HFMA2 R88, -RZ, RZ, 0, 5.9604644775390625e-08 ;  /* 0x00000001ff587431 */ /* 0x000fe200000001ff */
[----:B------:R-:W-:Y:S05]  /*0130*/  BRA `(.L_x_0) ;  /* 0x00000000000c7947 */ /* 0x000fea0003800000 */
.L_x_1:
[----:B------:R-:W1:Y:S01]  /*0140*/  LDCU UR6, c[0x0][0x880] ;  /* 0x00011000ff0677ac */ /* 0x000e620008000800 */
[----:B------:R-:W-:Y:S01]  /*0150*/  HFMA2 R88, -RZ, RZ, 0, 5.9604644775390625e-08 ;  /* 0x00000001ff587431 */ /* 0x000fe200000001ff */
[----:B-1----:R-:W-:-:S07]  /*0160*/  MOV R49, UR6 ;  /* 0x0000000600317c02 */ /* 0x002fce0008000f00 */
.L_x_0:
[----:B------:R-:W2:Y:S02]  /*0170*/  LDCU.64 UR6, c[0x0][0x8b0] ;  /* 0x00011600ff0677ac */ /* 0x000ea40008000a00 */
[----:B--2---:R-:W-:-:S04]  /*0180*/  UISETP.NE.U32.AND UP0, UPT, UR6, URZ, UPT ;  /* 0x000000ff0600728c */ /* 0x004fc8000bf05070 */
[----:B------:R-:W-:-:S09]  /*0190*/  UISETP.NE.AND.EX UP0, UPT, UR7, URZ, UPT, UP0 ;  /* 0x000000ff0700728c */ /* 0x000fd2000bf05300 */
[----:B------:R-:W-:Y:S05]  /*01a0*/  BRA.U UP0, `(.L_x_2) ;  /* 0x0000000100247547 */ /* 0x000fea000b800000 */
[----:B------:R-:W2:Y:S02]  /*01b0*/  LDCU.64 UR6, c[0x0][0x8a8] ;  /* 0x00011500ff0677ac */ /* 0x000ea40008000a00 */
[----:B--2---:R-:W-:-:S04]  /*01c0*/  UISETP.NE.U32.AND UP0, UPT, UR6, URZ, UPT ;  /* 0x000000ff0600728c */ /* 0x004fc8000bf05070 */
[----:B------:R-:W-:-:S09]  /*01d0*/  UISETP.NE.AND.EX UP0, UPT, UR7, URZ, UPT, UP0 ;  /* 0x000000ff0700728c */ /* 0x000fd2000bf05300 */
[----:B------:R-:W-:Y:S05]  /*01e0*/  BRA.U !UP0, `(.L_x_3) ;  /* 0x00000001080c7547 */ /* 0x000fea000b800000 */
[----:B-1----:R-:W1:Y:S02]  /*01f0*/  LDC.64 R2, c[0x0][0x8a8] ;  /* 0x00022a00ff027b82 */ /* 0x002e640000000a00 */
[----:B-1----:R2:W5:Y:S01]  /*0200*/  LDG.E R47, desc[UR46][R2.64] ;  /* 0x0000002e022f7981 */ /* 0x002562000c1e1900 */
[----:B------:R-:W-:Y:S05]  /*0210*/  BRA `(.L_x_2) ;  /* 0x0000000000087947 */ /* 0x000fea0003800000 */
.L_x_3:
[----:B------:R-:W2:Y:S02]  /*0220*/  LDCU UR6, c[0x0][0x8a0] ;  /* 0x00011400ff0677ac */ /* 0x000ea40008000800 */
[----:B--2---:R-:W-:Y:S02]  /*0230*/  MOV R47, UR6 ;  /* 0x00000006002f7c02 */ /* 0x004fe40008000f00 */
.L_x_2:
[----:B------:R-:W-:Y:S01]  /*0240*/  IMAD.U32 R0, RZ, RZ, UR8 ;  /* 0x00000008ff007e24 */ /* 0x000fe2000f8e00ff */
[----:B------:R-:W-:Y:S04]  /*0250*/  BSSY.RECONVERGENT B0, `(.L_x_4) ;  /* 0x000000c000007945 */ /* 0x000fe80003800200 */
[C---:B------:R-:W-:Y:S02]  /*0260*/  ISETP.NE.OR P1, PT, R0.reuse, 0x1, !P5 ;  /* 0x000000010000780c */ /* 0x040fe40006f25670 */
[----:B------:R-:W-:-:S11]  /*0270*/  ISETP.NE.OR P0, PT, R0, 0x3, !P5 ;  /* 0x000000030000780c */ /* 0x000fd60006f05670 */
[----:B------:R-:W-:Y:S05]  /*0280*/  @P1 BRA `(.L_x_5) ;  /* 0x0000000000201947 */ /* 0x000fea0003800000 */
[----:B------:R-:W3:Y:S02]  /*0290*/  LDCU.64 UR6, c[0x0][0x348] ;  /* 0x00006900ff0677ac */ /* 0x000ee40008000a00 */
[----:B---3--:R-:W-:Y:S02]  /*02a0*/  UIADD3 UR10, UP1, UPT, UR6, 0x80, URZ ;  /* 0x00000080060a7890 */ /* 0x008fe4000ff3e0ff */
[----:B------:R-:W-:Y:S02]  /*02b0*/  UIADD3 UR6, UP0, UPT, UR6, 0x180, URZ ;  /* 0x0000018006067890 */ /* 0x000fe4000ff1e0ff */
[----:B------:R-:W-:Y:S02]  /*02c0*/  UIADD3.X UR11, UPT, UPT, URZ, UR7, URZ, UP1, !UPT ;  /* 0x00000007ff0b7290 */ /* 0x000fe40008ffe4ff */
[----:B------:R-:W-:-:S07]  /*02d0*/  UIADD3.X UR7, UPT, UPT, URZ, UR7, URZ, UP0, !UPT ;  /* 0x00000007ff077290 */ /* 0x000fce00087fe4ff */
[----:B------:R3:W-:Y:S02]  /*02e0*/  UTMACCTL.PF [UR10] ;  /* 0x000000000a0079b9 */ /* 0x0007e40008040000 */
[----:B------:R3:W-:Y:S02]  /*02f0*/  UTMACCTL.PF [UR6] ;  /* 0x00000000060079b9 */ /* 0x0007e40008040000 */
[----:B---3--:R-:W-:Y:S01]  /*0300*/  NOP ;  /* 0x0000000000007918 */ /* 0x008fe20000000000 */
.L_x_5:
[----:B------:R-:W-:Y:S05]  /*0310*/  BSYNC.RECONVERGENT B0 ;  /* 0x0000000000007941 */ /* 0x000fea0003800200 */
.L_x_4:
[----:B------:R-:W-:Y:S04]  /*0320*/  BSSY.RECONVERGENT B0, `(.L_x_6) ;  /* 0x000000a000007945 */ /* 0x000fe80003800200 */
        /* <DEDUP_REMOVED lines=9> */
.L_x_7:
[----:B------:R-:W-:Y:S05]  /*03c0*/  BSYNC.RECONVERGENT B0 ;  /* 0x0000000000007941 */ /* 0x000fea0003800200 */
.L_x_6:
[----:B------:R-:W3:Y:S01]  /*03d0*/  LDCU.64 UR6, c[0x0][0x888] ;  /* 0x00011100ff0677ac */ /* 0x000ee20008000a00 */
[----:B------:R-:W-:Y:S02]  /*03e0*/  UISETP.EQ.U32.AND UP1, UPT, UR4, URZ, UPT ;  /* 0x000000ff0400728c */ /* 0x000fe4000bf22070 */
[----:B------:R-:W-:Y:S02]  /*03f0*/  UPLOP3.LUT UP2, UPT, UPT, UPT, UPT, 0x80, 0x8 ;  /* 0x000000000008789c */ /* 0x000fe40003f4f070 */
[----:B---3--:R-:W-:-:S04]  /*0400*/  UISETP.NE.U32.AND UP0, UPT, UR6, URZ, UPT ;  /* 0x000000ff0600728c */ /* 0x008fc8000bf05070 */
[----:B------:R-:W-:-:S04]  /*0410*/  UISETP.NE.AND.EX UP0, UPT, UR7, URZ, UPT, UP0 ;  /* 0x000000ff0700728c */ /* 0x000fc8000bf05300 */
[----:B------:R-:W-:-:S04]  /*0420*/  UISETP.EQ.OR.EX UP3, UPT, UR5, URZ, !UP0, UP1 ;  /* 0x000000ff0500728c */ /* 0x000fc8000c762710 */
[----:B------:R-:W-:-:S05]  /*0430*/  UP2UR UR53, UPR, URZ, 0x8 ;  /* 0x00000008ff357883 */ /* 0x000fca0008000000 */
[----:B------:R-:W-:Y:S07]  /*0440*/  BRA.U !UP3, `(.L_x_8) ;  /* 0x000000010b207547 */ /* 0x000fee000b800000 */
[----:B------:R-:W-:Y:S01]  /*0450*/  UISETP.NE.U32.AND UP2, UPT, UR4, URZ, UPT ;  /* 0x000000ff0400728c */ /* 0x000fe2000bf45070 */
[----:B-----5:R-:W-:Y:S01]  /*0460*/  FSETP.NEU.AND P0, PT, R49, RZ, PT ;  /* 0x000000ff3100720b */ /* 0x020fe20003f0d000 */
[----:B------:R-:W-:Y:S02]  /*0470*/  USEL UR4, URZ, 0xffffffff, UP0 ;  /* 0xffffffffff047887 */ /* 0x000fe40008000000 */
[----:B------:R-:W-:-:S10]  /*0480*/  UISETP.NE.AND.EX UP2, UPT, UR5, URZ, UPT, UP2 ;  /* 0x000000ff0500728c */ /* 0x000fd4000bf45320 */
[----:B------:R-:W-:Y:S01]  /*0490*/  VOTEU.ANY UP1, P0 ;  /* 0x0000000000ff7886 */ /* 0x000fe20000020100 */
[----:B------:R-:W-:-:S04]  /*04a0*/  @!UP2 USEL UR4, URZ, 0xffffffff, UP1 ;  /* 0xffffffffff04a887 */ /* 0x000fc80008800000 */
[----:B------:R-:W-:-:S04]  /*04b0*/  ULOP3.LUT UR4, UR4, 0x1, URZ, 0xc0, !UPT ;  /* 0x0000000104047892 */ /* 0x000fc8000f8ec0ff */
[----:B------:R-:W-:-:S11]  /*04c0*/  UISETP.NE.U32.AND UP2, UPT, UR4, 0x1, UPT ;  /* 0x000000010400788c */ /* 0x000fd6000bf45070 */
.L_x_8:
[----:B-12---:R-:W1:Y:S01]  /*04d0*/  SHFL.IDX PT, R2, R92, RZ, 0x1f ;  /* 0x00001fff5c027589 */ /* 0x006e6200000e0000 */
[----:B------:R-:W-:-:S04]  /*04e0*/  UISETP.NE.AND UP1, UPT, UR8, 0x2, UPT ;  /* 0x000000020800788c */ /* 0x000fc8000bf25270 */
[----:B------:R-:W-:Y:S01]  /*04f0*/  USEL UR6, URZ, 0x1, UP1 ;  /* 0x00000001ff067887 */ /* 0x000fe20008800000 */
[----:B-1----:R-:W-:-:S13]  /*0500*/  ISETP.NE.AND P0, PT, R2, RZ, PT ;  /* 0x000000ff0200720c */ /* 0x002fda0003f05270 */
[----:B------:R-:W-:Y:S05]  /*0510*/  @P0 BRA `(.L_x_9) ;  /* 0x0000000000480947 */ /* 0x000fea0003800000 */
[----:B------:R-:W1:Y:S01]  /*0520*/  S2UR UR5, SR_CgaCtaId ;  /* 0x00000000000579c3 */ /* 0x000e620000008800 */
[----:B------:R-:W-:Y:S01]  /*0530*/  UMOV UR7, 0x400 ;  /* 0x0000040000077882 */ /* 0x000fe20000000000 */
[----:B------:R-:W-:Y:S01]  /*0540*/  UMOV UR4, 0x1 ;  /* 0x0000000100047882 */ /* 0x000fe20000000000 */
[----:B------:R-:W-:Y:S01]  /*0550*/  ELECT P0, URZ, PT ;  /* 0x0000000000ff782f */ /* 0x000fe20003800000 */
[----:B------:R-:W-:-:S04]  /*0560*/  UIADD3 UR10, UPT, UPT, -UR4, 0x100000, URZ ;  /* 0x00100000040a7890 */ /* 0x000fc8000fffe1ff */
[----:B------:R-:W-:Y:S02]  /*0570*/  USHF.L.U32 UR11, UR10, 0xb, URZ ;  /* 0x0000000b0a0b7899 */ /* 0x000fe400080006ff */
[----:B------:R-:W-:Y:S02]  /*0580*/  USHF.L.U32 UR10, UR10, 0x1, URZ ;  /* 0x000000010a0a7899 */ /* 0x000fe400080006ff */
[----:B-1----:R-:W-:Y:S01]  /*0590*/  ULEA UR5, UR5, UR7, 0x18 ;  /* 0x0000000705057291 */ /* 0x002fe2000f8ec0ff */
[----:B------:R-:W1:Y:S11]  /*05a0*/  FENCE.VIEW.ASYNC.S ;  /* 0x00000000000073c6 */ /* 0x000e760000000000 */
[----:B-1----:R1:W2:Y:S01]  /*05b0*/  SYNCS.EXCH.64 URZ, [UR5], UR10 ;  /* 0x0000000a05ff75b2 */ /* 0x0022a20008000100 */
[----:B------:R1:W3:Y:S01]  /*05c0*/  SYNCS.EXCH.64 URZ, [UR5+0x20], UR10 ;  /* 0x0000200a05ff75b2 */ /* 0x0002e20008000100 */
[----:B------:R1:W4:Y:S01]  /*05d0*/  SYNCS.EXCH.64 URZ, [UR5+0x8], UR10 ;  /* 0x0000080a05ff75b2 */ /* 0x0003220008000100 */
[----:B------:R1:W1:Y:S01]  /*05e0*/  SYNCS.EXCH.64 URZ, [UR5+0x28], UR10 ;  /* 0x0000280a05ff75b2 */ /* 0x0002620008000100 */
[----:B------:R1:W1:Y:S01]  /*05f0*/  SYNCS.EXCH.64 URZ, [UR5+0x10], UR10 ;  /* 0x0000100a05ff75b2 */ /* 0x0002620008000100 */
[----:B------:R1:W1:Y:S01]  /*0600*/  SYNCS.EXCH.64 URZ, [UR5+0x30], UR10 ;  /* 0x0000300a05ff75b2 */ /* 0x0002620008000100 */
[----:B------:R1:W1:Y:S01]  /*0610*/  SYNCS.EXCH.64 URZ, [UR5+0x18], UR10 ;  /* 0x0000180a05ff75b2 */ /* 0x0002620008000100 */
[----:B------:R1:W1:Y:S01]  /*0620*/  SYNCS.EXCH.64 URZ, [UR5+0x38], UR10 ;  /* 0x0000380a05ff75b2 */ /* 0x0002620008000100 */
[----:B------:R-:W-:Y:S01]  /*0630*/  NOP ;  /* 0x0000000000007918 */ /* 0x000fe20000000000 */
.L_x_9:
[----:B------:R-:W2:Y:S01]  /*0640*/  SHFL.IDX PT, R2, R92, RZ, 0x1f ;  /* 0x00001fff5c027589 */ /* 0x000ea200000e0000 */
[----:B------:R-:W-:Y:S01]  /*0650*/  NOP ;  /* 0x0000000000007918 */ /* 0x000fe20000000000 */
[----:B--2---:R-:W-:-:S13]  /*0660*/  ISETP.NE.AND P0, PT, R2, 0x1, PT ;  /* 0x000000010200780c */ /* 0x004fda0003f05270 */
[----:B------:R-:W-:Y:S05]  /*0670*/  @P0 BRA `(.L_x_10) ;  /* 0x0000000000500947 */ /* 0x000fea0003800000 */
[----:B------:R-:W2:Y:S01]  /*0680*/  S2UR UR7, SR_CgaCtaId ;  /* 0x00000000000779c3 */ /* 0x000ea20000008800 */
[----:B------:R-:W-:Y:S01]  /*0690*/  UMOV UR9, 0x400 ;  /* 0x0000040000097882 */ /* 0x000fe20000000000 */
[----:B-1----:R-:W-:Y:S01]  /*06a0*/  UMOV UR5, 0x20 ;  /* 0x0000002000057882 */ /* 0x002fe20000000000 */
[----:B------:R-:W-:Y:S01]  /*06b0*/  UMOV UR4, 0x80 ;  /* 0x0000008000047882 */ /* 0x000fe20000000000 */
[----:B------:R-:W-:-:S04]  /*06c0*/  UIADD3 UR10, UPT, UPT, -UR5, 0x100000, URZ ;  /* 0x00100000050a7890 */ /* 0x000fc8000fffe1ff */
[----:B------:R-:W-:Y:S02]  /*06d0*/  USHF.L.U32 UR11, UR10, 0xb, URZ ;  /* 0x0000000b0a0b7899 */ /* 0x000fe400080006ff */
[----:B------:R-:W-:Y:S02]  /*06e0*/  USHF.L.U32 UR10, UR10, 0x1, URZ ;  /* 0x000000010a0a7899 */ /* 0x000fe400080006ff */
[----:B------:R-:W-:-:S04]  /*06f0*/  UIADD3 UR4, UPT, UPT, -UR4, 0x100000, URZ ;  /* 0x0010000004047890 */ /* 0x000fc8000fffe1ff */
[----:B------:R-:W-:Y:S02]  /*0700*/  USHF.L.U32 UR5, UR4, 0xb, URZ ;  /* 0x0000000b04057899 */ /* 0x000fe400080006ff */
[----:B------:R-:W-:Y:S01]  /*0710*/  USHF.L.U32 UR4, UR4, 0x1, URZ ;  /* 0x0000000104047899 */ /* 0x000fe200080006ff */
[----:B------:R-:W-:Y:S01]  /*0720*/  ELECT P0, URZ, PT ;  /* 0x0000000000ff782f */ /* 0x000fe20003800000 */
[----:B--2---:R-:W-:Y:S01]  /*0730*/  ULEA UR7, UR7, UR9, 0x18 ;  /* 0x0000000907077291 */ /* 0x004fe2000f8ec0ff */
[----:B------:R-:W1:Y:S11]  /*0740*/  FENCE.VIEW.ASYNC.S ;  /* 0x00000000000073c6 */ /* 0x000e760000000000 */
[----:B-1----:R2:W1:Y:S01]  /*0750*/  SYNCS.EXCH.64 URZ, [UR7+0x40], UR10 ;  /* 0x0000400a07ff75b2 */ /* 0x0024620008000100 */
[----:B------:R2:W1:Y:S01]  /*0760*/  SYNCS.EXCH.64 URZ, [UR7+0x58], UR4 ;  /* 0x0000580407ff75b2 */ /* 0x0004620008000100 */
[----:B------:R2:W1:Y:S01]  /*0770*/  SYNCS.EXCH.64 URZ, [UR7+0x48], UR10 ;  /* 0x0000480a07ff75b2 */ /* 0x0004620008000100 */
[----:B------:R2:W1:Y:S01]  /*0780*/  SYNCS.EXCH.64 URZ, [UR7+0x60], UR4 ;  /* 0x0000600407ff75b2 */ /* 0x0004620008000100 */
[----:B------:R2:W1:Y:S01]  /*0790*/  SYNCS.EXCH.64 URZ, [UR7+0x50], UR10 ;  /* 0x0000500a07ff75b2 */ /* 0x0004620008000100 */
[----:B------:R2:W1:Y:S02]  /*07a0*/  SYNCS.EXCH.64 URZ, [UR7+0x68], UR4 ;  /* 0x0000680407ff75b2 */ /* 0x0004640008000100 */
[----:B--2---:R-:W-:Y:S01]  /*07b0*/  NOP ;  /* 0x0000000000007918 */ /* 0x004fe20000000000 */
.L_x_10:
[----:B------:R-:W2:Y:S01]  /*07c0*/  SHFL.IDX PT, R2, R92, RZ, 0x1f ;  /* 0x00001fff5c027589 */ /* 0x000ea200000e0000 */
[----:B------:R-:W-:Y:S01]  /*07d0*/  NOP ;  /* 0x0000000000007918 */ /* 0x000fe20000000000 */
[----:B--2---:R-:W-:-:S13]  /*07e0*/  ISETP.NE.AND P0, PT, R2, 0x3, PT ;  /* 0x000000030200780c */ /* 0x004fda0003f05270 */
[----:B------:R-:W-:Y:S05]  /*07f0*/  @P0 BRA `(.L_x_11) ;  /* 0x0000000000300947 */ /* 0x000fea0003800000 */
[----:B-1----:R-:W1:Y:S01]  /*0800*/  S2UR UR5, SR_CgaCtaId ;  /* 0x00000000000579c3 */ /* 0x002e620000008800 */
        /* <DEDUP_REMOVED lines=8> */
[----:B-1----:R2:W1:Y:S01]  /*0890*/  SYNCS.EXCH.64 URZ, [UR5+0x70], UR10 ;  /* 0x0000700a05ff75b2 */ /* 0x0024620008000100 */
[----:B------:R2:W1:Y:S02]  /*08a0*/  SYNCS.EXCH.64 URZ, [UR5+0x78], UR10 ;  /* 0x0000780a05ff75b2 */ /* 0x0004640008000100 */
[----:B--2---:R-:W-:Y:S01]  /*08b0*/  NOP ;  /* 0x0000000000007918 */ /* 0x004fe20000000000 */
.L_x_11:
[----:B------:R-:W2:Y:S01]  /*08c0*/  SHFL.IDX PT, R2, R92, RZ, 0x1f ;  /* 0x00001fff5c027589 */ /* 0x000ea200000e0000 */
[----:B------:R-:W-:Y:S01]  /*08d0*/  NOP ;  /* 0x0000000000007918 */ /* 0x000fe20000000000 */
[----:B--2---:R-:W-:-:S13]  /*08e0*/  ISETP.NE.AND P0, PT, R2, 0x4, PT ;  /* 0x000000040200780c */ /* 0x004fda0003f05270 */
[----:B------:R-:W-:Y:S05]  /*08f0*/  @P0 BRA `(.L_x_12) ;  /* 0x00000000004c0947 */ /* 0x000fea0003800000 */
[----:B-1----:R-:W1:Y:S01]  /*0900*/  S2UR UR5, SR_CgaCtaId ;  /* 0x00000000000579c3 */ /* 0x002e620000008800 */
[----:B------:R-:W-:Y:S01]  /*0910*/  UMOV UR9, 0x100 ;  /* 0x0000010000097882 */ /* 0x000fe20000000000 */
[----:B------:R-:W-:Y:S01]  /*0920*/  UMOV UR7, 0x400 ;  /* 0x0000040000077882 */ /* 0x000fe20000000000 */
[----:B------:R-:W-:Y:S01]  /*0930*/  USEL UR9, UR9, 0xe0, UP2 ;  /* 0x000000e009097887 */ /* 0x000fe20009000000 */
[----:B------:R-:W-:Y:S01]  /*0940*/  UMOV UR4, 0x1 ;  /* 0x0000000100047882 */ /* 0x000fe20000000000 */
[----:B------:R-:W-:Y:S01]  /*0950*/  ELECT P0, URZ, PT ;  /* 0x0000000000ff782f */ /* 0x000fe20003800000 */
[----:B------:R-:W-:-:S04]  /*0960*/  UIADD3 UR10, UPT, UPT, -UR4, 0x100000, URZ ;  /* 0x00100000040a7890 */ /* 0x000fc8000fffe1ff */
[----:B------:R-:W-:Y:S02]  /*0970*/  USHF.L.U32 UR11, UR10, 0xb, URZ ;  /* 0x0000000b0a0b7899 */ /* 0x000fe400080006ff */
[----:B------:R-:W-:Y:S02]  /*0980*/  USHF.L.U32 UR10, UR10, 0x1, URZ ;  /* 0x000000010a0a7899 */ /* 0x000fe400080006ff */
[----:B------:R-:W-:-:S04]  /*0990*/  UIADD3 UR12, UPT, UPT, -UR9, 0x100000, URZ ;  /* 0x00100000090c7890 */ /* 0x000fc8000fffe1ff */
[----:B------:R-:W-:Y:S02]  /*09a0*/  USHF.L.U32 UR13, UR12, 0xb, URZ ;  /* 0x0000000b0c0d7899 */ /* 0x000fe400080006ff */
[----:B------:R-:W-:Y:S02]  /*09b0*/  USHF.L.U32 UR12, UR12, 0x1, URZ ;  /* 0x000000010c0c7899 */ /* 0x000fe400080006ff */
[----:B-1----:R-:W-:Y:S01]  /*09c0*/  ULEA UR5, UR5, UR7, 0x18 ;  /* 0x0000000705057291 */ /* 0x002fe2000f8ec0ff */
[----:B------:R-:W1:Y:S11]  /*09d0*/  FENCE.VIEW.ASYNC.S ;  /* 0x00000000000073c6 */ /* 0x000e760000000000 */
[----:B-1----:R2:W1:Y:S01]  /*09e0*/  SYNCS.EXCH.64 URZ, [UR5+0x80], UR10 ;  /* 0x0000800a05ff75b2 */ /* 0x0024620008000100 */
[----:B------:R2:W1:Y:S01]  /*09f0*/  SYNCS.EXCH.64 URZ, [UR5+0x90], UR12 ;  /* 0x0000900c05ff75b2 */ /* 0x0004620008000100 */
[----:B------:R2:W1:Y:S01]  /*0a00*/  SYNCS.EXCH.64 URZ, [UR5+0x88], UR10 ;  /* 0x0000880a05ff75b2 */ /* 0x0004620008000100 */
[----:B------:R2:W1:Y:S02]  /*0a10*/  SYNCS.EXCH.64 URZ, [UR5+0x98], UR12 ;  /* 0x0000980c05ff75b2 */ /* 0x0004640008000100 */
[----:B--2---:R-:W-:Y:S01]  /*0a20*/  NOP ;  /* 0x0000000000007918 */ /* 0x004fe20000000000 */
.L_x_12:
        /* <DEDUP_REMOVED lines=22> */
[----:B------:R2:W1:Y:S01]  /*0b90*/  SYNCS.EXCH.64 URZ, [UR7+0xd0], UR4 ;  /* 0x0000d00407ff75b2 */ /* 0x0004620008000100 */
[----:B------:R2:W1:Y:S01]  /*0ba0*/  SYNCS.EXCH.64 URZ, [UR7+0xb8], UR10 ;  /* 0x0000b80a07ff75b2 */ /* 0x0004620008000100 */
[----:B------:R2:W1:Y:S02]  /*0bb0*/  SYNCS.EXCH.64 URZ, [UR7+0xd8], UR4 ;  /* 0x0000d80407ff75b2 */ /* 0x0004640008000100 */
[----:B--2---:R-:W-:Y:S01]  /*0bc0*/  NOP ;  /* 0x0000000000007918 */ /* 0x004fe20000000000 */
.L_x_13:
        /* <DEDUP_REMOVED lines=18> */
.L_x_14:
[----:B-1----:R-:W1:Y:S01]  /*0cf0*/  S2UR UR5, SR_CTAID.X ;  /* 0x00000000000579c3 */ /* 0x002e620000002500 */
[----:B------:R-:W-:-:S05]  /*0d00*/  CS2R.32 R87, SR_CgaSize ;  /* 0x0000000000577805 */ /* 0x000fca0000008a00 */
[----:B------:R-:W-:-:S05]  /*0d10*/  IMAD R87, R87, -0xa0, RZ ;  /* 0xffffff6057577824 */ /* 0x000fca00078e02ff */
[----:B------:R-:W-:-:S14]  /*0d20*/  R2UR UR9, R87 ;  /* 0x00000000570972ca */ /* 0x000fdc00000e0000 */
[----:B------:R-:W2:Y:S01]  /*0d30*/  LDCU UR9, c[0x0][UR9+0x2b0] ;  /* 0x00005600090977ac */ /* 0x000ea20008000800 */
[----:B------:R-:W-:Y:S01]  /*0d40*/  NOP ;  /* 0x0000000000007918 */ /* 0x000fe20000000000 */
[----:B------:R-:W-:-:S05]  /*0d50*/  CS2R.32 R87, SR_CgaSize ;  /* 0x0000000000577805 */ /* 0x000fca0000008a00 */
[----:B------:R-:W-:-:S05]  /*0d60*/  IMAD R87, R87, -0xa0, RZ ;  /* 0xffffff6057577824 */ /* 0x000fca00078e02ff */
[----:B------:R-:W-:-:S14]  /*0d70*/  R2UR UR7, R87 ;  /* 0x00000000570772ca */ /* 0x000fdc00000e0000 */
[----:B------:R-:W3:Y:S01]  /*0d80*/  LDCU UR7, c[0x0][UR7+0x2b4] ;  /* 0x00005680070777ac */ /* 0x000ee20008000800 */
[----:B------:R-:W4:Y:S08]  /*0d90*/  S2UR UR4, SR_CTAID.Y ;  /* 0x00000000000479c3 */ /* 0x000f300000002600 */
[----:B------:R-:W3:Y:S01]  /*0da0*/  LDC R10, c[0x0][0xb24] ;  /* 0x0002c900ff0a7b82 */ /* 0x000ee20000000800 */
[----:B-1----:R-:W-:-:S02]  /*0db0*/  I2FP.F32.U32 R87, UR5 ;  /* 0x0000000500577c45 */ /* 0x002fc40008201000 */
[----:B------:R-:W-:-:S05]  /*0dc0*/  CS2R.32 R3, SR_CgaSize ;  /* 0x0000000000037805 */ /* 0x000fca0000008a00 */
[----:B------:R-:W-:-:S06]  /*0dd0*/  IMAD R3, R3, -0xa0, RZ ;  /* 0xffffff6003037824 */ /* 0x000fcc00078e02ff */
[----:B------:R-:W1:Y:S01]  /*0de0*/  LDC R3, c[0x0][R3+0x2a0] ;  /* 0x0000a80003037b82 */ /* 0x000e620000000800 */
[----:B------:R-:W-:Y:S01]  /*0df0*/  MOV R15, UR5 ;  /* 0x00000005000f7c02 */ /* 0x000fe20008000f00 */
[----:B--2---:R-:W-:Y:S01]  /*0e00*/  FMUL R87, R87, UR9 ;  /* 0x0000000957577c20 */ /* 0x004fe20008400000 */
[----:B----4-:R-:W-:Y:S02]  /*0e10*/  I2FP.F32.U32 R86, UR4 ;  /* 0x0000000400567c45 */ /* 0x010fe40008201000 */
[----:B------:R-:W-:-:S05]  /*0e20*/  CS2R.32 R2, SR_CgaSize ;  /* 0x0000000000027805 */ /* 0x000fca0000008a00 */
[----:B------:R-:W-:-:S06]  /*0e30*/  IMAD R2, R2, -0xa0, RZ ;  /* 0xffffff6002027824 */ /* 0x000fcc00078e02ff */
[----:B------:R-:W2:Y:S01]  /*0e40*/  LDC R2, c[0x0][R2+0x2a4] ;  /* 0x0000a90002027b82 */ /* 0x000ea20000000800 */
[----:B------:R-:W-:Y:S01]  /*0e50*/  MOV R14, UR4 ;  /* 0x00000004000e7c02 */ /* 0x000fe20008000f00 */
[----:B------:R-:W4:Y:S01]  /*0e60*/  F2I.U32.TRUNC.NTZ R87, R87 ;  /* 0x0000005700577305 */ /* 0x000f22000020f000 */
[----:B---3--:R-:W-:-:S05]  /*0e70*/  FMUL R86, R86, UR7 ;  /* 0x0000000756567c20 */ /* 0x008fca0008400000 */
[----:B------:R-:W-:Y:S01]  /*0e80*/  BAR.SYNC.DEFER_BLOCKING 0x0 ;  /* 0x0000000000007b1d */ /* 0x000fe20000010000 */
[----:B------:R-:W-:-:S05]  /*0e90*/  ISETP.GE.AND P0, PT, R10, 0x1, PT ;  /* 0x000000010a00780c */ /* 0x000fca0003f06270 */
[----:B------:R-:W3:Y:S02]  /*0ea0*/  F2I.U32.TRUNC.NTZ R86, R86 ;  /* 0x0000005600567305 */ /* 0x000ee4000020f000 */
[----:B------:R-:W2:Y:S01]  /*0eb0*/  S2UR UR36, SR_CTAID.Z ;  /* 0x00000000002479c3 */ /* 0x000ea20000002700 */
[----:B----4-:R-:W-:-:S05]  /*0ec0*/  IADD3 R87, PT, PT, -R87, RZ, RZ ;  /* 0x000000ff57577210 */ /* 0x010fca0007ffe1ff */
[----:B-1----:R-:W-:Y:S01]  /*0ed0*/  IMAD R87, R3, R87, UR5 ;  /* 0x0000000503577e24 */ /* 0x002fe2000f8e0257 */
[----:B---3--:R-:W-:-:S05]  /*0ee0*/  IADD3 R86, PT, PT, -R86, RZ, RZ ;  /* 0x000000ff56567210 */ /* 0x008fca0007ffe1ff */
[----:B--2---:R-:W-:Y:S01]  /*0ef0*/  IMAD R86, R2, R86, UR4 ;  /* 0x0000000402567e24 */ /* 0x004fe2000f8e0256 */
[----:B------:R-:W-:Y:S06]  /*0f00*/  @!P0 BRA `(.L_x_15) ;  /* 0x0000000000b88947 */ /* 0x000fec0003800000 */
[----:B------:R-:W1:Y:S01]  /*0f10*/  LDC.64 R4, c[0x0][0xb18] ;  /* 0x0002c600ff047b82 */ /* 0x000e620000000a00 */
[----:B------:R-:W-:-:S07]  /*0f20*/  ISETP.NE.AND P0, PT, R10, 0x1, PT ;  /* 0x000000010a00780c */ /* 0x000fce0003f05270 */
[----:B------:R-:W2:Y:S08]  /*0f30*/  LDC R9, c[0x0][0xb0c] ;  /* 0x0002c300ff097b82 */ /* 0x000eb00000000800 */
[----:B------:R-:W3:Y:S08]  /*0f40*/  LDC R12, c[0x0][0x370] ;  /* 0x0000dc00ff0c7b82 */ /* 0x000ef00000000800 */
[----:B------:R-:W4:Y:S01]  /*0f50*/  LDC R11, c[0x0][0x374] ;  /* 0x0000dd00ff0b7b82 */ /* 0x000f220000000800 */
[----:B-1----:R-:W-:-:S07]  /*0f60*/  ISETP.NE.AND P1, PT, R4, 0x1, PT ;  /* 0x000000010400780c */ /* 0x002fce0003f25270 */
[----:B------:R-:W3:Y:S01]  /*0f70*/  LDC.64 R6, c[0x0][0xb10] ;  /* 0x0002c400ff067b82 */ /* 0x000ee20000000a00 */
[----:B--2---:R-:W-:-:S07]  /*0f80*/  ISETP.NE.AND P2, PT, R9, 0x1, PT ;  /* 0x000000010900780c */ /* 0x004fce0003f45270 */
[----:B------:R-:W1:Y:S08]  /*0f90*/  LDC R8, c[0x0][0xb20] ;  /* 0x0002c800ff087b82 */ /* 0x000e700000000800 */
[----:B------:R-:W2:Y:S01]  /*0fa0*/  LDC.64 R2, c[0x0][0xb28] ;  /* 0x0002ca00ff027b82 */ /* 0x000ea20000000a00 */
[----:B----4-:R-:W-:-:S04]  /*0fb0*/  IMAD.HI.U32 R13, R11, R5, RZ ;  /* 0x000000050b0d7227 */ /* 0x010fc800078e00ff */
[----:B------:R-:W-:-:S04]  /*0fc0*/  IMAD.HI.U32 R5, R14, R5, RZ ;  /* 0x000000050e057227 */ /* 0x000fc800078e00ff */
[----:B---3--:R-:W-:-:S05]  /*0fd0*/  IMAD.HI.U32 R16, R12, R6, RZ ;  /* 0x000000060c107227 */ /* 0x008fca00078e00ff */
[-C--:B------:R-:W-:Y:S01]  /*0fe0*/  @P2 SHF.R.U32.HI R12, RZ, R7.reuse, R16 ;  /* 0x00000007ff0c2219 */ /* 0x080fe20000011610 */
[----:B------:R-:W-:Y:S01]  /*0ff0*/  IMAD.HI.U32 R16, R15, R6, RZ ;  /* 0x000000060f107227 */ /* 0x000fe200078e00ff */
[-C--:B-1----:R-:W-:Y:S02]  /*1000*/  @P1 SHF.R.U32.HI R11, RZ, R8.reuse, R13 ;  /* 0x00000008ff0b1219 */ /* 0x082fe4000001160d */
[----:B------:R-:W-:Y:S02]  /*1010*/  SHF.R.U32.HI R5, RZ, R8, R5 ;  /* 0x00000008ff057219 */ /* 0x000fe40000011605 */
[----:B------:R-:W-:Y:S02]  /*1020*/  SHF.R.U32.HI R16, RZ, R7, R16 ;  /* 0x00000007ff107219 */ /* 0x000fe40000011610 */
[----:B------:R-:W-:Y:S01]  /*1030*/  SEL R5, R14, R5, !P1 ;  /* 0x000000050e057207 */ /* 0x000fe20004800000 */
[----:B--2---:R-:W-:Y:S01]  /*1040*/  IMAD.HI.U32 R13, R11, R2, RZ ;  /* 0x000000020b0d7227 */ /* 0x004fe200078e00ff */
[----:B------:R-:W-:-:S03]  /*1050*/  SEL R16, R15, R16, !P2 ;  /* 0x000000100f107207 */ /* 0x000fc60005000000 */
[----:B------:R-:W-:Y:S01]  /*1060*/  IMAD.HI.U32 R6, R12, R2, RZ ;  /* 0x000000020c067227 */ /* 0x000fe200078e00ff */
[----:B------:R-:W-:-:S04]  /*1070*/  @P0 SHF.R.U32.HI R11, RZ, R3, R13 ;  /* 0x00000003ff0b0219 */ /* 0x000fc8000001160d */
[----:B------:R-:W-:Y:S01]  /*1080*/  @P0 SHF.R.U32.HI R12, RZ, R3, R6 ;  /* 0x00000003ff0c0219 */ /* 0x000fe20000011606 */
[----:B------:R-:W-:-:S04]  /*1090*/  IMAD R11, R11, R10, RZ ;  /* 0x0000000a0b0b7224 */ /* 0x000fc800078e02ff */
[----:B------:R-:W-:Y:S01]  /*10a0*/  IMAD R6, R12, R10, RZ ;  /* 0x0000000a0c067224 */ /* 0x000fe200078e02ff */
[----:B------:R-:W-:-:S04]  /*10b0*/  ISETP.GE.AND P1, PT, R5, R11, PT ;  /* 0x0000000b0500720c */ /* 0x000fc80003f26270 */
[----:B------:R-:W-:Y:S01]  /*10c0*/  ISETP.GE.OR P1, PT, R16, R6, P1 ;  /* 0x000000061000720c */ /* 0x000fe20000f26670 */
[----:B------:R-:W-:-:S05]  /*10d0*/  IMAD.HI.U32 R6, R5, R2, RZ ;  /* 0x0000000205067227 */ /* 0x000fca00078e00ff */
[----:B------:R-:W-:-:S04]  /*10e0*/  SHF.R.U32.HI R6, RZ, R3, R6 ;  /* 0x00000003ff067219 */ /* 0x000fc80000011606 */
[----:B------:R-:W-:-:S03]  /*10f0*/  SEL R6, R5, R6, !P0 ;  /* 0x0000000605067207 */ /* 0x000fc60004000000 */
[----:B------:R-:W-:Y:S01]  /*1100*/  @!P1 IMAD.HI.U32 R7, R16, R2, RZ ;  /* 0x0000000210079227 */ /* 0x000fe200078e00ff */
[----:B------:R-:W-:-:S04]  /*1110*/  IADD3 R2, PT, PT, -R6, RZ, RZ ;  /* 0x000000ff06027210 */ /* 0x000fc80007ffe1ff */
[----:B------:R-:W-:Y:S01]  /*1120*/  @!P1 SHF.R.U32.HI R3, RZ, R3, R7 ;  /* 0x00000003ff039219 */ /* 0x000fe20000011607 */
[----:B------:R-:W-:Y:S01]  /*1130*/  IMAD R2, R10, R2, R5 ;  /* 0x000000020a027224 */ /* 0x000fe200078e0205 */
[----:B------:R-:W-:Y:S02]  /*1140*/  IADD3 R7, PT, PT, -R5, RZ, RZ ;  /* 0x000000ff05077210 */ /* 0x000fe40007ffe1ff */
[----:B------:R-:W-:-:S03]  /*1150*/  @!P1 SEL R3, R16, R3, !P0 ;  /* 0x0000000310039207 */ /* 0x000fc60004000000 */
[----:B------:R-:W-:Y:S02]  /*1160*/  IMAD R7, R4, R7, R14 ;  /* 0x0000000704077224 */ /* 0x000fe400078e020e */
[--C-:B------:R-:W-:Y:S02]  /*1170*/  @!P1 IMAD.IADD R6, R6, 0x1, -R3.reuse ;  /* 0x0000000106069824 */ /* 0x100fe400078e0a03 */
[----:B------:R-:W-:Y:S01]  /*1180*/  @!P1 IMAD R3, R2, R12, R3 ;  /* 0x0000000c02039224 */ /* 0x000fe200078e0203 */
[----:B------:R-:W-:Y:S01]  /*1190*/  IADD3 R2, PT, PT, -R16, RZ, RZ ;  /* 0x000000ff10027210 */ /* 0x000fe20007ffe1ff */
[----:B------:R-:W-:Y:S02]  /*11a0*/  @!P1 IMAD R5, R6, R10, R16 ;  /* 0x0000000a06059224 */ /* 0x000fe400078e0210 */
[----:B------:R-:W-:Y:S02]  /*11b0*/  @!P1 IMAD.MOV.U32 R16, RZ, RZ, R3 ;  /* 0x000000ffff109224 */ /* 0x000fe400078e0003 */
[----:B------:R-:W-:-:S02]  /*11c0*/  IMAD R2, R9, R2, R15 ;  /* 0x0000000209027224 */ /* 0x000fc400078e020f */
[----:B------:R-:W-:Y:S02]  /*11d0*/  IMAD R14, R5, R4, R7 ;  /* 0x00000004050e7224 */ /* 0x000fe400078e0207 */
[----:B------:R-:W-:Y:S02]  /*11e0*/  IMAD R15, R16, R9, R2 ;  /* 0x00000009100f7224 */ /* 0x000fe400078e0202 */
.L_x_15:
[----:B------:R-:W1:Y:S01]  /*11f0*/  LDCU UR4, c[0x0][0xb30] ;  /* 0x00016600ff0477ac */ /* 0x000e620008000800 */
[----:B------:R-:W2:Y:S08]  /*1200*/  S2UR UR37, SR_CgaCtaId ;  /* 0x00000000002579c3 */ /* 0x000eb00000008800 */
[----:B------:R-:W3:Y:S01]  /*1210*/  LDC R40, c[0x0][0xb24] ;  /* 0x0002c900ff287b82 */ /* 0x000ee20000000800 */
[----:B-1----:R-:W-:-:S09]  /*1220*/  UISETP.NE.AND UP1, UPT, UR4, 0x1, UPT ;  /* 0x000000010400788c */ /* 0x002fd2000bf25270 */
[----:B--2---:R-:W-:Y:S05]  /*1230*/  BRA.U UP1, `(.L_x_16) ;  /* 0x0000000101407547 */ /* 0x004fea000b800000 */
[----:B------:R-:W1:Y:S08]  /*1240*/  LDC.64 R4, c[0x0][0xb10] ;  /* 0x0002c400ff047b82 */ /* 0x000e700000000a00 */
[----:B------:R-:W2:Y:S08]  /*1250*/  LDC.64 R2, c[0x0][0xb18] ;  /* 0x0002c600ff027b82 */ /* 0x000eb00000000a00 */
[----:B------:R-:W4:Y:S08]  /*1260*/  LDC R6, c[0x0][0xb20] ;  /* 0x0002c800ff067b82 */ /* 0x000f300000000800 */
[----:B------:R-:W3:Y:S01]  /*1270*/  LDC R7, c[0x0][0xb0c] ;  /* 0x0002c300ff077b82 */ /* 0x000ee20000000800 */
[----:B-1----:R-:W-:-:S05]  /*1280*/  IMAD.HI.U32 R4, R15, R4, RZ ;  /* 0x000000040f047227 */ /* 0x002fca00078e00ff */
[----:B------:R-:W-:Y:S01]  /*1290*/  SHF.R.U32.HI R4, RZ, R5, R4 ;  /* 0x00000005ff047219 */ /* 0x000fe20000011604 */
[----:B--2---:R-:W-:Y:S01]  /*12a0*/  IMAD.HI.U32 R3, R14, R3, RZ ;  /* 0x000000030e037227 */ /* 0x004fe200078e00ff */
[----:B------:R-:W-:-:S04]  /*12b0*/  ISETP.NE.AND P0, PT, R2, 0x1, PT ;  /* 0x000000010200780c */ /* 0x000fc80003f05270 */
[----:B----4-:R-:W-:-:S04]  /*12c0*/  SHF.R.U32.HI R3, RZ, R6, R3 ;  /* 0x00000006ff037219 */ /* 0x010fc80000011603 */
[----:B------:R-:W-:Y:S02]  /*12d0*/  SEL R3, R14, R3, !P0 ;  /* 0x000000030e037207 */ /* 0x000fe40004000000 */
[----:B---3--:R-:W-:-:S04]  /*12e0*/  ISETP.NE.AND P1, PT, R7, 0x1, PT ;  /* 0x000000010700780c */ /* 0x008fc80003f25270 */
[----:B------:R-:W-:-:S05]  /*12f0*/  SEL R4, R15, R4, !P1 ;  /* 0x000000040f047207 */ /* 0x000fca0004800000 */
[----:B------:R-:W-:Y:S02]  /*1300*/  IMAD.IADD R5, R3, 0x1, -R4 ;  /* 0x0000000103057824 */ /* 0x000fe400078e0a04 */
[----:B------:R-:W-:Y:S02]  /*1310*/  IMAD.IADD R3, R4, 0x1, -R3 ;  /* 0x0000000104037824 */ /* 0x000fe400078e0a03 */
[----:B------:R-:W-:Y:S02]  /*1320*/  IMAD R15, R5, R7, R15 ;  /* 0x00000007050f7224 */ /* 0x000fe400078e020f */
[----:B------:R-:W-:-:S07]  /*1330*/  IMAD R14, R3, R2, R14 ;  /* 0x00000002030e7224 */ /* 0x000fce00078e020e */
.L_x_16:
[----:B------:R-:W-:Y:S01]  /*1340*/  BAR.SYNC.DEFER_BLOCKING 0x0 ;  /* 0x0000000000007b1d */ /* 0x000fe20000010000 */
[----:B------:R-:W-:Y:S01]  /*1350*/  UISETP.NE.AND UP1, UPT, UR8, 0x2, UPT ;  /* 0x000000020800788c */ /* 0x000fe2000bf25270 */
[----:B------:R-:W-:Y:S02]  /*1360*/  ISETP.NE.OR P5, PT, R0, 0x2, !P5 ;  /* 0x000000020000780c */ /* 0x000fe40006fa5670 */
[----:B------:R-:W-:-:S06]  /*1370*/  LOP3.LUT R2, R93, 0x1f, RZ, 0xc0, !PT ;  /* 0x0000001f5d027812 */ /* 0x000fcc00078ec0ff */
[----:B------:R-:W-:Y:S05]  /*1380*/  BRA.U UP1, `(.L_x_17) ;  /* 0x00000011015c7547 */ /* 0x000fea000b800000 */
[----:B------:R-:W1:Y:S01]  /*1390*/  LDCU UR13, c[0x0][0x38c] ;  /* 0x00007180ff0d77ac */ /* 0x000e620008000800 */
[----:B------:R-:W2:Y:S01]  /*13a0*/  LDC R8, c[0x0][0x370] ;  /* 0x0000dc00ff087b82 */ /* 0x000ea20000000800 */
[----:B------:R-:W-:Y:S01]  /*13b0*/  PLOP3.LUT P1, PT, PT, PT, UP2, 0x80, 0x8 ;  /* 0x000000000008781c */ /* 0x000fe20003f2f028 */
[----:B------:R-:W-:Y:S01]  /*13c0*/  IMAD.MOV.U32 R17, RZ, RZ, 0x1 ;  /* 0x00000001ff117424 */ /* 0x000fe200078e00ff */
[----:B------:R-:W-:Y:S01]  /*13d0*/  ISETP.EQ.OR P4, PT, R2, RZ, P5 ;  /* 0x000000ff0200720c */ /* 0x000fe20002f82670 */
[----:B------:R-:W-:Y:S01]  /*13e0*/  IMAD.MOV.U32 R16, RZ, RZ, RZ ;  /* 0x000000ffff107224 */ /* 0x000fe200078e00ff */
[----:B------:R-:W-:Y:S02]  /*13f0*/  PLOP3.LUT P1, PT, P1, PT, PT, 0x8, 0x80 ;  /* 0x000000000080781c */ /* 0x000fe40000f2e170 */
[----:B------:R-:W-:Y:S01]  /*1400*/  CS2R R12, SRZ ;  /* 0x00000000000c7805 */ /* 0x000fe2000001ff00 */
[----:B------:R-:W-:Y:S01]  /*1410*/  IMAD.MOV.U32 R11, RZ, RZ, 0x1 ;  /* 0x00000001ff0b7424 */ /* 0x000fe200078e00ff */
[----:B------:R-:W4:Y:S01]  /*1420*/  LDC R0, c[0x0][0x374] ;  /* 0x0000dd00ff007b82 */ /* 0x000f220000000800 */
[----:B------:R-:W2:Y:S01]  /*1430*/  LDCU.64 UR22, c[0x0][0x348] ;  /* 0x00006900ff1677ac */ /* 0x000ea20008000a00 */
[----:B------:R-:W-:Y:S01]  /*1440*/  UMOV UR6, URZ ;  /* 0x000000ff00067c82 */ /* 0x000fe20008000000 */
[----:B-1----:R-:W-:-:S04]  /*1450*/  UIADD3 UR5, UPT, UPT, UR13, 0x1f, URZ ;  /* 0x0000001f0d057890 */ /* 0x002fc8000fffe0ff */
[----:B------:R-:W-:-:S04]  /*1460*/  USHF.R.S32.HI UR4, URZ, 0x1f, UR5 ;  /* 0x0000001fff047899 */ /* 0x000fc80008011405 */
[----:B------:R-:W-:-:S04]  /*1470*/  ULEA.HI UR4, UR4, UR5, URZ, 0x5 ;  /* 0x0000000504047291 */ /* 0x000fc8000f8f28ff */
[----:B------:R-:W-:Y:S02]  /*1480*/  USHF.R.S32.HI UR15, URZ, 0x5, UR4 ;  /* 0x00000005ff0f7899 */ /* 0x000fe40008011404 */
[----:B------:R-:W-:Y:S02]  /*1490*/  UIADD3 UR4, UPT, UPT, UR13, -0x1, URZ ;  /* 0xffffffff0d047890 */ /* 0x000fe4000fffe0ff */
[----:B------:R-:W-:Y:S02]  /*14a0*/  UISETP.LT.U32.AND UP0, UPT, UR15, 0x4, UPT ;  /* 0x000000040f00788c */ /* 0x000fe4000bf01070 */
[----:B------:R-:W-:Y:S02]  /*14b0*/  UISETP.GE.U32.AND UP1, UPT, UR4, -0x3f, UPT ;  /* 0xffffffc10400788c */ /* 0x000fe4000bf26070 */
[----:B------:R-:W-:Y:S02]  /*14c0*/  USEL UR14, UR15, 0x4, UP0 ;  /* 0x000000040f0e7887 */ /* 0x000fe40008000000 */
[----:B------:R-:W-:-:S02]  /*14d0*/  UIADD3 UR13, UPT, UPT, UR13, 0x3e, URZ ;  /* 0x0000003e0d0d7890 */ /* 0x000fc4000fffe0ff */
[----:B------:R-:W-:Y:S02]  /*14e0*/  UIADD3 UR5, UPT, UPT, UR14, -0x1, URZ ;  /* 0xffffffff0e057890 */ /* 0x000fe4000fffe0ff */
[----:B------:R-:W-:-:S03]  /*14f0*/  UIADD3 UR7, UPT, UPT, UR15, -UR14, URZ ;  /* 0x8000000e0f077290 */ /* 0x000fc6000fffe0ff */
[----:B------:R-:W-:-:S04]  /*1500*/  @UP1 UIADD3 UR5, UPT, UPT, UR14, URZ, URZ ;  /* 0x000000ff0e051290 */ /* 0x000fc8000fffe0ff */
[----:B--2---:R-:W-:-:S12]  /*1510*/  UIADD3 UR5, UPT, UPT, UR5, 0x1, URZ ;  /* 0x0000000105057890 */ /* 0x004fd8000fffe0ff */
.L_x_35:
[----:B------:R-:W-:Y:S01]  /*1520*/  UISETP.NE.AND UP0, UPT, UR37, URZ, UPT ;  /* 0x000000ff2500728c */ /* 0x000fe2000bf05270 */
[----:B------:R-:W1:Y:S08]  /*1530*/  S2UR UR37, SR_CgaCtaId ;  /* 0x00000000002579c3 */ /* 0x000e700000008800 */
[----:B------:R-:W-:Y:S05]  /*1540*/  BRA.U UP0, `(.L_x_18) ;  /* 0x0000000100347547 */ /* 0x000fea000b800000 */
[----:B------:R-:W2:Y:S01]  /*1550*/  S2R R2, SR_CgaCtaId ;  /* 0x0000000000027919 */ /* 0x000ea20000008800 */
[----:B------:R-:W-:-:S04]  /*1560*/  MOV R3, 0x400 ;  /* 0x0000040000037802 */ /* 0x000fc80000000f00 */
[----:B--2---:R-:W-:Y:S02]  /*1570*/  LEA R2, R2, R3, 0x18 ;  /* 0x0000000302027211 */ /* 0x004fe400078ec0ff */
[----:B------:R-:W-:-:S03]  /*1580*/  SHF.L.U32 R3, R11, 0x1f, RZ ;  /* 0x0000001f0b037819 */ /* 0x000fc600000006ff */
[----:B------:R-:W-:-:S04]  /*1590*/  IMAD R2, R12, 0x8, R2 ;  /* 0x000000080c027824 */ /* 0x000fc800078e0202 */
[----:B------:R-:W2:Y:S02]  /*15a0*/  SYNCS.PHASECHK.TRANS64.TRYWAIT P0, [R2+URZ+0xf0], R3 ;  /* 0x0000f003020075a7 */ /* 0x000ea400080011ff */
[----:B--2---:R-:W-:Y:S05]  /*15b0*/  @!P0 BRA `(.L_x_19) ;  /* 0x0000005c00748947 */ /* 0x004fea0003800000 */
.L_x_115:
[----:B------:R-:W-:Y:S01]  /*15c0*/  VIADD R12, R12, 0x1 ;  /* 0x000000010c0c7836 */ /* 0x000fe20000000000 */
[----:B------:R2:W-:Y:S04]  /*15d0*/  SYNCS.ARRIVE.TRANS64.A1T0 RZ, [R2+URZ+0xe0], RZ ;  /* 0x0000e0ff02ff79a7 */ /* 0x0005e800081000ff */
[----:B------:R-:W-:-:S04]  /*15e0*/  ISETP.NE.AND P0, PT, R12, 0x2, PT ;  /* 0x000000020c00780c */ /* 0x000fc80003f05270 */
[----:B------:R-:W-:Y:S02]  /*15f0*/  SEL R12, R12, RZ, P0 ;  /* 0x000000ff0c0c7207 */ /* 0x000fe40000000000 */
[----:B--2---:R-:W-:-:S04]  /*1600*/  SEL R2, RZ, 0x1, P0 ;  /* 0x00000001ff027807 */ /* 0x004fc80000000000 */
[----:B------:R-:W-:-:S07]  /*1610*/  LOP3.LUT R11, R11, R2, RZ, 0x3c, !PT ;  /* 0x000000020b0b7212 */ /* 0x000fce00078e3cff */
.L_x_18:
[----:B------:R-:W-:Y:S01]  /*1620*/  UMOV UR4, 0x400 ;  /* 0x0000040000047882 */ /* 0x000fe20000000000 */
[----:B------:R-:W-:Y:S01]  /*1630*/  SHF.L.U32 R2, R17, 0x1f, RZ ;  /* 0x0000001f11027819 */ /* 0x000fe200000006ff */
[----:B-1----:R-:W-:Y:S01]  /*1640*/  ULEA UR4, UR37, UR4, 0x18 ;  /* 0x0000000425047291 */ /* 0x002fe2000f8ec0ff */
[----:B------:R-:W-:Y:S01]  /*1650*/  R2UR UR35, R15 ;  /* 0x000000000f2372ca */ /* 0x000fe200000e0000 */
[----:B------:R-:W-:Y:S01]  /*1660*/  UISETP.GE.U32.AND UP0, UPT, UR13, 0x3f, UPT ;  /* 0x0000003f0d00788c */ /* 0x000fe2000bf06070 */
[----:B------:R-:W-:Y:S01]  /*1670*/  R2UR UR11, R14 ;  /* 0x000000000e0b72ca */ /* 0x000fe200000e0000 */
[----:B------:R-:W-:Y:S01]  /*1680*/  ULEA UR8, UR6, UR4, 0x3 ;  /* 0x0000000406087291 */ /* 0x000fe2000f8e18ff */
[----:B------:R-:W-:-:S08]  /*1690*/  UMOV UR24, URZ ;  /* 0x000000ff00187c82 */ /* 0x000fd00008000000 */
[----:B------:R1:W2:Y:S01]  /*16a0*/  SYNCS.PHASECHK.TRANS64.TRYWAIT P0, [UR8+0x20], R2 ;  /* 0x00002002ff0075a7 */ /* 0x0002a20008001108 */
[----:B------:R-:W-:Y:S02]  /*16b0*/  USHF.L.U32 UR35, UR35, 0x7, URZ ;  /* 0x0000000723237899 */ /* 0x000fe400080006ff */
[----:B------:R-:W-:Y:S01]  /*16c0*/  USHF.L.U32 UR11, UR11, 0x6, URZ ;  /* 0x000000060b0b7899 */ /* 0x000fe200080006ff */
[----:B------:R-:W-:Y:S11]  /*16d0*/  BRA.U !UP0, `(.L_x_20) ;  /* 0x0000000108a87547 */ /* 0x000ff6000b800000 */
[----:B------:R-:W-:Y:S01]  /*16e0*/  UMOV UR16, URZ ;  /* 0x000000ff00107c82 */ /* 0x000fe20008000000 */
[----:B------:R-:W-:-:S05]  /*16f0*/  UMOV UR17, UR6 ;  /* 0x0000000600117c82 */ /* 0x000fca0008000000 */
.L_x_25:
[----:B-1----:R-:W-:Y:S01]  /*1700*/  ULEA UR33, UR17, UR4, 0x3 ;  /* 0x0000000411217291 */ /* 0x002fe2000f8e18ff */
[----:B--2---:R-:W-:Y:S01]  /*1710*/  @!P5 MOV R3, 0x3000 ;  /* 0x000030000003d802 */ /* 0x004fe20000000f00 */
[----:B--2---:R-:W-:Y:S10]  /*1720*/  @P0 BRA `(.L_x_21) ;  /* 0x00000000000c0947 */ /* 0x004ff40003800000 */
[----:B------:R-:W-:-:S04]  /*1730*/  SHF.L.U32 R4, R17, 0x1f, RZ ;  /* 0x0000001f11047819 */ /* 0x000fc800000006ff */
[----:B------:R-:W2:Y:S02]  /*1740*/  SYNCS.PHASECHK.TRANS64.TRYWAIT P0, [UR33+0x20], R4 ;  /* 0x00002004ff0075a7 */ /* 0x000ea40008001121 */
[----:B--2---:R-:W-:Y:S05]  /*1750*/  @!P0 BRA `(.L_x_22) ;  /* 0x0000005c00208947 */ /* 0x004fea0003800000 */
.L_x_21:
[----:B------:R2:W-:Y:S01]  /*1760*/  @!P5 SYNCS.ARRIVE.TRANS64 RZ, [UR33], R3 ;  /* 0x00000003ffffd9a7 */ /* 0x0005e20008000021 */
[----:B------:R-:W-:Y:S04]  /*1770*/  BSSY.RECONVERGENT B0, `(.L_x_23) ;  /* 0x0000003000007945 */ /* 0x000fe80003800200 */
[----:B------:R-:W-:Y:S05]  /*1780*/  @P4 BRA `(.L_x_24) ;  /* 0x0000000000044947 */ /* 0x000fea0003800000 */
[----:B------:R-:W-:Y:S05]  /*1790*/  BPT.TRAP 0x1 ;  /* 0x000000040000795c */ /* 0x000fea0000300000 */
.L_x_24:
[----:B------:R-:W-:Y:S05]  /*17a0*/  BSYNC.RECONVERGENT B0 ;  /* 0x0000000000007941 */ /* 0x000fea0003800200 */
.L_x_23:
[----:B------:R-:W-:Y:S02]  /*17b0*/  UIADD3 UR6, UPT, UPT, UR17, 0x1, URZ ;  /* 0x0000000111067890 */ /* 0x000fe4000fffe0ff */
[----:B------:R-:W-:Y:S02]  /*17c0*/  ULEA UR32, UR17, UR4, 0xd ;  /* 0x0000000411207291 */ /* 0x000fe4000f8e68ff */
[----:B------:R-:W-:Y:S02]  /*17d0*/  UISETP.NE.AND UP0, UPT, UR6, 0x4, UPT ;  /* 0x000000040600788c */ /* 0x000fe4000bf05270 */
[----:B------:R-:W-:Y:S02]  /*17e0*/  UIADD3 UR26, UP1, UPT, UR22, 0x80, URZ ;  /* 0x00000080161a7890 */ /* 0x000fe4000ff3e0ff */
[----:B------:R-:W-:Y:S02]  /*17f0*/  USEL UR9, URZ, 0x1, UP0 ;  /* 0x00000001ff097887 */ /* 0x000fe40008000000 */
[----:B------:R-:W-:-:S02]  /*1800*/  USEL UR6, UR6, URZ, UP0 ;  /* 0x000000ff06067287 */ /* 0x000fc40008000000 */
[----:B------:R-:W-:Y:S02]  /*1810*/  UIADD3 UR20, UP0, UPT, UR22, 0x180, URZ ;  /* 0x0000018016147890 */ /* 0x000fe4000ff1e0ff */
[----:B------:R-:W-:Y:S01]  /*1820*/  ULEA UR8, UR6, UR4, 0x3 ;  /* 0x0000000406087291 */ /* 0x000fe2000f8e18ff */
[----:B------:R-:W-:Y:S01]  /*1830*/  LOP3.LUT R17, R17, UR9, RZ, 0x3c, !PT ;  /* 0x0000000911117c12 */ /* 0x000fe2000f8e3cff */
[----:B------:R-:W-:Y:S02]  /*1840*/  USHF.L.U32 UR34, UR16, 0x5, URZ ;  /* 0x0000000510227899 */ /* 0x000fe400080006ff */
[----:B------:R-:W-:Y:S01]  /*1850*/  UIADD3.X UR27, UPT, UPT, URZ, UR23, URZ, UP1, !UPT ;  /* 0x00000017ff1b7290 */ /* 0x000fe20008ffe4ff */
[----:B-1----:R-:W-:Y:S01]  /*1860*/  SHF.L.U32 R2, R17, 0x1f, RZ ;  /* 0x0000001f11027819 */ /* 0x002fe200000006ff */
[----:B------:R-:W-:Y:S02]  /*1870*/  UIADD3 UR32, UPT, UPT, UR32, 0x6400, URZ ;  /* 0x0000640020207890 */ /* 0x000fe4000fffe0ff */
[----:B------:R-:W-:Y:S01]  /*1880*/  UIADD3.X UR21, UPT, UPT, URZ, UR23, URZ, UP0, !UPT ;  /* 0x00000017ff157290 */ /* 0x000fe200087fe4ff */
[----:B------:R1:W1:Y:S01]  /*1890*/  SYNCS.PHASECHK.TRANS64.TRYWAIT P0, [UR8+0x20], R2 ;  /* 0x00002002ff0075a7 */ /* 0x0002620008001108 */
[----:B------:R-:W-:Y:S01]  /*18a0*/  ULEA UR8, UR17, UR4, 0xc ;  /* 0x0000000411087291 */ /* 0x000fe2000f8e60ff */
[----:B------:R-:W-:Y:S01]  /*18b0*/  UMOV UR18, 0x0 ;  /* 0x0000000000127882 */ /* 0x000fe20000000000 */
[----:B------:R-:W-:-:S02]  /*18c0*/  UMOV UR19, 0x10000000 ;  /* 0x1000000000137882 */ /* 0x000fc40000000000 */
[----:B------:R-:W-:Y:S01]  /*18d0*/  UIADD3 UR8, UPT, UPT, UR8, 0xe400, URZ ;  /* 0x0000e40008087890 */ /* 0x000fe2000fffe0ff */
[----:B------:R1:W-:Y:S01]  /*18e0*/  UTMALDG.3D [UR32], [UR26], desc[UR18] ;  /* 0x000012201a0075b4 */ /* 0x0003e20008011000 */
[----:B------:R-:W-:Y:S01]  /*18f0*/  UMOV UR12, UR36 ;  /* 0x00000024000c7c82 */ /* 0x000fe20008000000 */
[----:B------:R-:W-:Y:S01]  /*1900*/  UMOV UR9, UR33 ;  /* 0x0000002100097c82 */ /* 0x000fe20008000000 */
[----:B------:R-:W-:Y:S01]  /*1910*/  UMOV UR10, UR34 ;  /* 0x00000022000a7c82 */ /* 0x000fe20008000000 */
[----:B------:R-:W-:Y:S01]  /*1920*/  UIADD3 UR16, UPT, UPT, UR16, 0x1, URZ ;  /* 0x0000000110107890 */ /* 0x000fe2000fffe0ff */
[----:B------:R-:W-:Y:S01]  /*1930*/  UMOV UR24, UR5 ;  /* 0x0000000500187c82 */ /* 0x000fe20008000000 */
[----:B------:R-:W-:Y:S02]  /*1940*/  UMOV UR17, UR6 ;  /* 0x0000000600117c82 */ /* 0x000fe40008000000 */
[----:B------:R1:W-:Y:S01]  /*1950*/  UTMALDG.3D [UR8], [UR20], desc[UR18] ;  /* 0x00001208140075b4 */ /* 0x0003e20008011000 */
[----:B------:R-:W-:-:S09]  /*1960*/  UISETP.NE.AND UP0, UPT, UR16, UR5, UPT ;  /* 0x000000051000728c */ /* 0x000fd2000bf05270 */
[----:B------:R-:W-:Y:S05]  /*1970*/  BRA.U UP0, `(.L_x_25) ;  /* 0xfffffffd00607547 */ /* 0x000fea000b83ffff */
.L_x_20:
[----:B-1----:R-:W-:Y:S01]  /*1980*/  ULEA UR8, UR6, UR4, 0x3 ;  /* 0x0000000406087291 */ /* 0x002fe2000f8e18ff */
[----:B------:R-:W-:Y:S01]  /*1990*/  SHF.L.U32 R2, R17, 0x1f, RZ ;  /* 0x0000001f11027819 */ /* 0x000fe200000006ff */
[----:B------:R-:W-:Y:S01]  /*19a0*/  @!P1 SYNCS.ARRIVE.TRANS64.A1T0 RZ, [UR4+0x78], RZ ;  /* 0x000078ffffff99a7 */ /* 0x000fe20008100004 */
[----:B------:R-:W-:-:S06]  /*19b0*/  UISETP.GT.AND UP0, UPT, UR15, UR14, UPT ;  /* 0x0000000e0f00728c */ /* 0x000fcc000bf04270 */
[----:B--2---:R1:W2:Y:S03]  /*19c0*/  SYNCS.PHASECHK.TRANS64.TRYWAIT P0, [UR8+0x20], R2 ;  /* 0x00002002ff0075a7 */ /* 0x0042a60008001108 */
[----:B------:R-:W-:Y:S05]  /*19d0*/  BRA.U !UP0, `(.L_x_26) ;  /* 0x0000000108ac7547 */ /* 0x000fea000b800000 */
[----:B------:R-:W-:Y:S01]  /*19e0*/  UIADD3 UR21, UPT, UPT, UR7, UR24, URZ ;  /* 0x0000001807157290 */ /* 0x000fe2000fffe0ff */
[----:B------:R-:W-:-:S11]  /*19f0*/  UMOV UR25, UR6 ;  /* 0x0000000600197c82 */ /* 0x000fd60008000000 */
.L_x_31:
[----:B-1----:R-:W-:Y:S01]  /*1a00*/  ULEA UR17, UR25, UR4, 0x3 ;  /* 0x0000000419117291 */ /* 0x002fe2000f8e18ff */
[----:B--2---:R-:W-:Y:S01]  /*1a10*/  @!P5 MOV R3, 0x3000 ;  /* 0x000030000003d802 */ /* 0x004fe20000000f00 */
[----:B--2---:R-:W-:Y:S10]  /*1a20*/  @P0 BRA `(.L_x_27) ;  /* 0x00000000000c0947 */ /* 0x004ff40003800000 */
[----:B------:R-:W-:-:S04]  /*1a30*/  SHF.L.U32 R4, R17, 0x1f, RZ ;  /* 0x0000001f11047819 */ /* 0x000fc800000006ff */
[----:B------:R-:W2:Y:S02]  /*1a40*/  SYNCS.PHASECHK.TRANS64.TRYWAIT P0, [UR17+0x20], R4 ;  /* 0x00002004ff0075a7 */ /* 0x000ea40008001111 */
[----:B--2---:R-:W-:Y:S05]  /*1a50*/  @!P0 BRA `(.L_x_28) ;  /* 0x0000005800788947 */ /* 0x004fea0003800000 */
.L_x_27:
[----:B------:R2:W-:Y:S01]  /*1a60*/  @!P5 SYNCS.ARRIVE.TRANS64 RZ, [UR17], R3 ;  /* 0x00000003ffffd9a7 */ /* 0x0005e20008000011 */
[----:B------:R-:W-:Y:S04]  /*1a70*/  BSSY.RECONVERGENT B0, `(.L_x_29) ;  /* 0x0000003000007945 */ /* 0x000fe80003800200 */
[----:B------:R-:W-:Y:S05]  /*1a80*/  @P4 BRA `(.L_x_30) ;  /* 0x0000000000044947 */ /* 0x000fea0003800000 */
[----:B------:R-:W-:Y:S05]  /*1a90*/  BPT.TRAP 0x1 ;  /* 0x000000040000795c */ /* 0x000fea0000300000 */
.L_x_30:
[----:B------:R-:W-:Y:S05]  /*1aa0*/  BSYNC.RECONVERGENT B0 ;  /* 0x0000000000007941 */ /* 0x000fea0003800200 */
.L_x_29:
        /* <DEDUP_REMOVED lines=10> */
[----:B------:R-:W-:Y:S01]  /*1b50*/  UIADD3 UR16, UPT, UPT, UR16, 0x6400, URZ ;  /* 0x0000640010107890 */ /* 0x000fe2000fffe0ff */
[----:B-1----:R-:W-:Y:S01]  /*1b60*/  SHF.L.U32 R2, R17, 0x1f, RZ ;  /* 0x0000001f11027819 */ /* 0x002fe200000006ff */
[----:B------:R-:W-:Y:S02]  /*1b70*/  UIADD3.X UR31, UPT, UPT, URZ, UR23, URZ, UP1, !UPT ;  /* 0x00000017ff1f7290 */ /* 0x000fe40008ffe4ff */
[----:B------:R-:W-:Y:S01]  /*1b80*/  UIADD3.X UR29, UPT, UPT, URZ, UR23, URZ, UP0, !UPT ;  /* 0x00000017ff1d7290 */ /* 0x000fe200087fe4ff */
[----:B------:R1:W1:Y:S01]  /*1b90*/  SYNCS.PHASECHK.TRANS64.TRYWAIT P0, [UR8+0x20], R2 ;  /* 0x00002002ff0075a7 */ /* 0x0002620008001108 */
[----:B------:R-:W-:Y:S01]  /*1ba0*/  ULEA UR8, UR25, UR4, 0xc ;  /* 0x0000000419087291 */ /* 0x000fe2000f8e60ff */
[----:B------:R-:W-:Y:S01]  /*1bb0*/  UMOV UR26, 0x0 ;  /* 0x00000000001a7882 */ /* 0x000fe20000000000 */
[----:B------:R-:W-:-:S02]  /*1bc0*/  UMOV UR27, 0x10000000 ;  /* 0x10000000001b7882 */ /* 0x000fc40000000000 */
[----:B------:R-:W-:Y:S01]  /*1bd0*/  UIADD3 UR8, UPT, UPT, UR8, 0xe400, URZ ;  /* 0x0000e40008087890 */ /* 0x000fe2000fffe0ff */
[----:B------:R-:W-:Y:S01]  /*1be0*/  UMOV UR19, UR35 ;  /* 0x0000002300137c82 */ /* 0x000fe20008000000 */
[----:B------:R-:W-:Y:S01]  /*1bf0*/  UMOV UR20, UR36 ;  /* 0x0000002400147c82 */ /* 0x000fe20008000000 */
[----:B------:R-:W-:Y:S01]  /*1c00*/  UMOV UR12, UR36 ;  /* 0x00000024000c7c82 */ /* 0x000fe20008000000 */
[----:B------:R-:W-:Y:S01]  /*1c10*/  UMOV UR9, UR17 ;  /* 0x0000001100097c82 */ /* 0x000fe20008000000 */
[----:B------:R-:W-:Y:S01]  /*1c20*/  UMOV UR10, UR18 ;  /* 0x00000012000a7c82 */ /* 0x000fe20008000000 */
[----:B------:R1:W-:Y:S01]  /*1c30*/  UTMALDG.3D [UR16], [UR30], desc[UR26] ;  /* 0x00001a101e0075b4 */ /* 0x0003e20008011000 */
[----:B------:R-:W-:Y:S01]  /*1c40*/  UIADD3 UR24, UPT, UPT, UR24, 0x1, URZ ;  /* 0x0000000118187890 */ /* 0x000fe2000fffe0ff */
[----:B------:R-:W-:-:S03]  /*1c50*/  UMOV UR25, UR6 ;  /* 0x0000000600197c82 */ /* 0x000fc60008000000 */
[----:B------:R-:W-:Y:S01]  /*1c60*/  UISETP.NE.AND UP0, UPT, UR24, UR21, UPT ;  /* 0x000000151800728c */ /* 0x000fe2000bf05270 */
[----:B------:R1:W-:Y:S08]  /*1c70*/  UTMALDG.3D [UR8], [UR28], desc[UR26] ;  /* 0x00001a081c0075b4 */ /* 0x0003f00008011000 */
[----:B------:R-:W-:Y:S05]  /*1c80*/  BRA.U UP0, `(.L_x_31) ;  /* 0xfffffffd005c7547 */ /* 0x000fea000b83ffff */
.L_x_26:
[C---:B-1----:R-:W-:Y:S01]  /*1c90*/  LEA R2, R16.reuse, UR4, 0x3 ;  /* 0x0000000410027c11 */ /* 0x042fe2000f8e18ff */
[----:B------:R-:W-:Y:S01]  /*1ca0*/  NOP ;  /* 0x0000000000007918 */ /* 0x000fe20000000000 */
[----:B--2---:R-:W-:Y:S02]  /*1cb0*/  SHF.L.U32 R3, R13, 0x1f, RZ ;  /* 0x0000001f0d037819 */ /* 0x004fe400000006ff */
[----:B------:R-:W-:Y:S02]  /*1cc0*/  LEA R4, R16, UR4, 0x4 ;  /* 0x0000000410047c11 */ /* 0x000fe4000f8e20ff */
[----:B------:R-:W1:Y:S02]  /*1cd0*/  SYNCS.PHASECHK.TRANS64.TRYWAIT P0, [R2+URZ+0x80], R3 ;  /* 0x00008003020075a7 */ /* 0x000e6400080011ff */
[----:B-1----:R-:W-:Y:S05]  /*1ce0*/  @!P0 BRA `(.L_x_32) ;  /* 0x0000005400ec8947 */ /* 0x002fea0003800000 */
.L_x_118:
[----:B------:R-:W2:Y:S01]  /*1cf0*/  LDS.128 R4, [R4+0x110] ;  /* 0x0001100004047984 */ /* 0x000ea20000000c00 */
[----:B---3--:R-:W-:Y:S01]  /*1d00*/  ISETP.GE.AND P0, PT, R40, 0x1, PT ;  /* 0x000000012800780c */ /* 0x008fe20003f06270 */
[----:B-1----:R-:W-:Y:S01]  /*1d10*/  VIADD R2, R2, 0x90 ;  /* 0x0000009002027836 */ /* 0x002fe20000000000 */
[----:B------:R-:W-:Y:S01]  /*1d20*/  @!PT LDS RZ, [RZ] ;  /* 0x00000000fffff984 */ /* 0x000fe20000000800 */
[----:B------:R-:W-:Y:S01]  /*1d30*/  @!PT LDS RZ, [RZ] ;  /* 0x00000000fffff984 */ /* 0x000fe20000000800 */
[----:B------:R-:W-:Y:S01]  /*1d40*/  @!PT LDS RZ, [RZ] ;  /* 0x00000000fffff984 */ /* 0x000fe20000000800 */
[----:B------:R-:W-:Y:S01]  /*1d50*/  @!PT LDS RZ, [RZ] ;  /* 0x00000000fffff984 */ /* 0x000fe20000000800 */
[----:B------:R1:W-:Y:S06]  /*1d60*/  MEMBAR.ALL.CTA ;  /* 0x0000000000007992 */ /* 0x0003ec0000008000 */
[----:B-1----:R-:W1:Y:S01]  /*1d70*/  FENCE.VIEW.ASYNC.S ;  /* 0x00000000000073c6 */ /* 0x002e620000000000 */
[----:B------:R-:W-:-:S04]  /*1d80*/  PRMT R2, RZ, 0x654, R2 ;  /* 0x00000654ff027816 */ /* 0x000fc80000000002 */
[----:B-1----:R1:W-:Y:S01]  /*1d90*/  SYNCS.ARRIVE.TRANS64.RED.A1T0 RZ, [R2+URZ], RZ ;  /* 0x000000ff02ff79a7 */ /* 0x0023e200081004ff */
[----:B--2---:R-:W-:-:S13]  /*1da0*/  LOP3.LUT P2, RZ, R6, 0x1, RZ, 0xc0, !PT ;  /* 0x0000000106ff7812 */ /* 0x004fda000784c0ff */
[----:B------:R-:W-:Y:S01]  /*1db0*/  @P2 SHF.R.U32.HI R3, RZ, 0x10, R5 ;  /* 0x00000010ff032819 */ /* 0x000fe20000011605 */
[----:B------:R-:W-:Y:S01]  /*1dc0*/  VOTEU.ANY UP0, P2 ;  /* 0x0000000000ff7886 */ /* 0x000fe20001000100 */
[----:B------:R-:W-:Y:S02]  /*1dd0*/  @P2 MOV R10, R4 ;  /* 0x00000004000a2202 */ /* 0x000fe40000000f00 */
[----:B------:R-:W-:Y:S02]  /*1de0*/  @P2 R2UR.BROADCAST UR8, R3 ;  /* 0x00000000030822ca */ /* 0x000fe400008e0000 */
[----:B------:R-:W-:-:S11]  /*1df0*/  @P2 LOP3.LUT R9, R5, 0xffff, RZ, 0xc0, !PT ;  /* 0x0000ffff05092812 */ /* 0x000fd600078ec0ff */
[----:B------:R-:W-:Y:S01]  /*1e00*/  @UP0 UMOV UR36, UR8 ;  /* 0x0000000800240c82 */ /* 0x000fe20008000000 */
[----:B-1----:R-:W-:Y:S05]  /*1e10*/  @!P0 BRA `(.L_x_33) ;  /* 0x0000000000b88947 */ /* 0x002fea0003800000 */
[----:B------:R-:W4:Y:S01]  /*1e20*/  LDC.64 R4, c[0x0][0xb18] ;  /* 0x0002c600ff047b82 */ /* 0x000f220000000a00 */
[----:B------:R-:W-:-:S07]  /*1e30*/  ISETP.NE.AND P3, PT, R40, 0x1, PT ;  /* 0x000000012800780c */ /* 0x000fce0003f65270 */
[----:B------:R-:W1:Y:S08]  /*1e40*/  LDC.64 R6, c[0x0][0xb10] ;  /* 0x0002c400ff067b82 */ /* 0x000e700000000a00 */
[----:B------:R-:W2:Y:S08]  /*1e50*/  LDC R14, c[0x0][0xb20] ;  /* 0x0002c800ff0e7b82 */ /* 0x000eb00000000800 */
[----:B------:R-:W3:Y:S01]  /*1e60*/  LDC R15, c[0x0][0xb0c] ;  /* 0x0002c300ff0f7b82 */ /* 0x000ee20000000800 */
[----:B----4-:R-:W-:Y:S01]  /*1e70*/  IMAD.HI.U32 R19, R0, R5, RZ ;  /* 0x0000000500137227 */ /* 0x010fe200078e00ff */
[----:B------:R-:W-:-:S03]  /*1e80*/  ISETP.NE.AND P0, PT, R4, 0x1, PT ;  /* 0x000000010400780c */ /* 0x000fc60003f05270 */
[----:B------:R-:W-:-:S03]  /*1e90*/  IMAD.HI.U32 R5, R9, R5, RZ ;  /* 0x0000000509057227 */ /* 0x000fc600078e00ff */
[----:B------:R-:W4:Y:S01]  /*1ea0*/  LDC.64 R2, c[0x0][0xb28] ;  /* 0x0002ca00ff027b82 */ /* 0x000f220000000a00 */
[----:B-1----:R-:W-:-:S04]  /*1eb0*/  IMAD.HI.U32 R20, R8, R6, RZ ;  /* 0x0000000608147227 */ /* 0x002fc800078e00ff */
[----:B------:R-:W-:Y:S01]  /*1ec0*/  IMAD.HI.U32 R21, R10, R6, RZ ;  /* 0x000000060a157227 */ /* 0x000fe200078e00ff */
[----:B------:R-:W-:Y:S02]  /*1ed0*/  SHF.R.U32.HI R20, RZ, R7, R20 ;  /* 0x00000007ff147219 */ /* 0x000fe40000011614 */
[-C--:B--2---:R-:W-:Y:S02]  /*1ee0*/  SHF.R.U32.HI R19, RZ, R14.reuse, R19 ;  /* 0x0000000eff137219 */ /* 0x084fe40000011613 */
[----:B------:R-:W-:Y:S02]  /*1ef0*/  SHF.R.U32.HI R5, RZ, R14, R5 ;  /* 0x0000000eff057219 */ /* 0x000fe40000011605 */
[----:B------:R-:W-:Y:S02]  /*1f00*/  SEL R19, R0, R19, !P0 ;  /* 0x0000001300137207 */ /* 0x000fe40004000000 */
[----:B------:R-:W-:Y:S02]  /*1f10*/  SHF.R.U32.HI R21, RZ, R7, R21 ;  /* 0x00000007ff157219 */ /* 0x000fe40000011615 */
[----:B---3--:R-:W-:-:S02]  /*1f20*/  ISETP.NE.AND P1, PT, R15, 0x1, PT ;  /* 0x000000010f00780c */ /* 0x008fc40003f25270 */
[----:B------:R-:W-:Y:S02]  /*1f30*/  SEL R5, R9, R5, !P0 ;  /* 0x0000000509057207 */ /* 0x000fe40004000000 */
[----:B------:R-:W-:Y:S02]  /*1f40*/  SEL R20, R8, R20, !P1 ;  /* 0x0000001408147207 */ /* 0x000fe40004800000 */
[----:B------:R-:W-:Y:S01]  /*1f50*/  SEL R21, R10, R21, !P1 ;  /* 0x000000150a157207 */ /* 0x000fe20004800000 */
[----:B----4-:R-:W-:-:S04]  /*1f60*/  IMAD.HI.U32 R18, R19, R2, RZ ;  /* 0x0000000213127227 */ /* 0x010fc800078e00ff */
        /* <DEDUP_REMOVED lines=10> */
[----:B------:R-:W-:-:S04]  /*2010*/  @!P0 IMAD.HI.U32 R7, R21, R2, RZ ;  /* 0x0000000215078227 */ /* 0x000fc800078e00ff */
[----:B------:R-:W-:Y:S01]  /*2020*/  IMAD.MOV R2, RZ, RZ, -R6 ;  /* 0x000000ffff027224 */ /* 0x000fe200078e0a06 */
[----:B------:R-:W-:Y:S02]  /*2030*/  @!P0 SHF.R.U32.HI R3, RZ, R3, R7 ;  /* 0x00000003ff038219 */ /* 0x000fe40000011607 */
[----:B------:R-:W-:Y:S01]  /*2040*/  IADD3 R7, PT, PT, -R5, RZ, RZ ;  /* 0x000000ff05077210 */ /* 0x000fe20007ffe1ff */
[----:B------:R-:W-:Y:S01]  /*2050*/  IMAD R2, R40, R2, R5 ;  /* 0x0000000228027224 */ /* 0x000fe200078e0205 */
        /* <DEDUP_REMOVED lines=10> */
.L_x_33:
[----:B------:R-:W1:Y:S02]  /*2100*/  LDCU UR8, c[0x0][0xb30] ;  /* 0x00016600ff0877ac */ /* 0x000e640008000800 */
[----:B-1----:R-:W-:-:S09]  /*2110*/  UISETP.NE.AND UP0, UPT, UR8, 0x1, UPT ;  /* 0x000000010800788c */ /* 0x002fd2000bf05270 */
[----:B------:R-:W-:Y:S05]  /*2120*/  BRA.U UP0, `(.L_x_34) ;  /* 0x0000000100407547 */ /* 0x000fea000b800000 */
[----:B------:R-:W1:Y:S08]  /*2130*/  LDC.64 R4, c[0x0][0xb10] ;  /* 0x0002c400ff047b82 */ /* 0x000e700000000a00 */
[----:B------:R-:W2:Y:S08]  /*2140*/  LDC.64 R2, c[0x0][0xb18] ;  /* 0x0002c600ff027b82 */ /* 0x000eb00000000a00 */
[----:B------:R-:W3:Y:S08]  /*2150*/  LDC R6, c[0x0][0xb20] ;  /* 0x0002c800ff067b82 */ /* 0x000ef00000000800 */
[----:B------:R-:W4:Y:S01]  /*2160*/  LDC R7, c[0x0][0xb0c] ;  /* 0x0002c300ff077b82 */ /* 0x000f220000000800 */
[----:B-1----:R-:W-:-:S05]  /*2170*/  IMAD.HI.U32 R4, R10, R4, RZ ;  /* 0x000000040a047227 */ /* 0x002fca00078e00ff */
[----:B------:R-:W-:Y:S01]  /*2180*/  SHF.R.U32.HI R4, RZ, R5, R4 ;  /* 0x00000005ff047219 */ /* 0x000fe20000011604 */
[----:B--2---:R-:W-:Y:S01]  /*2190*/  IMAD.HI.U32 R3, R9, R3, RZ ;  /* 0x0000000309037227 */ /* 0x004fe200078e00ff */
[----:B------:R-:W-:-:S04]  /*21a0*/  ISETP.NE.AND P0, PT, R2, 0x1, PT ;  /* 0x000000010200780c */ /* 0x000fc80003f05270 */
[----:B---3--:R-:W-:-:S04]  /*21b0*/  SHF.R.U32.HI R3, RZ, R6, R3 ;  /* 0x00000006ff037219 */ /* 0x008fc80000011603 */
[----:B------:R-:W-:Y:S02]  /*21c0*/  SEL R3, R9, R3, !P0 ;  /* 0x0000000309037207 */ /* 0x000fe40004000000 */
[----:B----4-:R-:W-:-:S04]  /*21d0*/  ISETP.NE.AND P1, PT, R7, 0x1, PT ;  /* 0x000000010700780c */ /* 0x010fc80003f25270 */
[----:B------:R-:W-:-:S05]  /*21e0*/  SEL R4, R10, R4, !P1 ;  /* 0x000000040a047207 */ /* 0x000fca0004800000 */
[----:B------:R-:W-:Y:S02]  /*21f0*/  IMAD.IADD R5, R3, 0x1, -R4 ;  /* 0x0000000103057824 */ /* 0x000fe400078e0a04 */
[----:B------:R-:W-:Y:S02]  /*2200*/  IMAD.IADD R3, R4, 0x1, -R3 ;  /* 0x0000000104037824 */ /* 0x000fe400078e0a03 */
[----:B------:R-:W-:Y:S02]  /*2210*/  IMAD R10, R5, R7, R10 ;  /* 0x00000007050a7224 */ /* 0x000fe400078e020a */
[----:B------:R-:W-:-:S07]  /*2220*/  IMAD R9, R3, R2, R9 ;  /* 0x0000000203097224 */ /* 0x000fce00078e0209 */
.L_x_34:
[----:B------:R-:W-:Y:S01]  /*2230*/  VIADD R16, R16, 0x1 ;  /* 0x0000000110107836 */ /* 0x000fe20000000000 */
[----:B------:R-:W-:Y:S01]  /*2240*/  PLOP3.LUT P1, PT, PT, PT, PT, 0x80, 0x8 ;  /* 0x000000000008781c */ /* 0x000fe20003f2f070 */
[----:B------:R-:W-:Y:S02]  /*2250*/  IMAD.IADD R15, R10, 0x1, R87 ;  /* 0x000000010a0f7824 */ /* 0x000fe400078e0257 */
[----:B------:R-:W-:Y:S01]  /*2260*/  IMAD.IADD R14, R9, 0x1, R86 ;  /* 0x00000001090e7824 */ /* 0x000fe200078e0256 */
[----:B------:R-:W-:-:S04]  /*2270*/  ISETP.NE.AND P0, PT, R16, 0x2, PT ;  /* 0x000000021000780c */ /* 0x000fc80003f05270 */
[----:B------:R-:W-:Y:S02]  /*2280*/  SEL R2, RZ, 0x1, P0 ;  /* 0x00000001ff027807 */ /* 0x000fe40000000000 */
[----:B------:R-:W-:Y:S02]  /*2290*/  SEL R16, R16, RZ, P0 ;  /* 0x000000ff10107207 */ /* 0x000fe40000000000 */
[----:B------:R-:W-:Y:S01]  /*22a0*/  LOP3.LUT R13, R13, R2, RZ, 0x3c, !PT ;  /* 0x000000020d0d7212 */ /* 0x000fe200078e3cff */
[----:B------:R-:W-:Y:S06]  /*22b0*/  @P2 BRA `(.L_x_35) ;  /* 0xfffffff000982947 */ /* 0x000fec000383ffff */
[----:B------:R-:W-:Y:S01]  /*22c0*/  UIADD3 UR4, UPT, UPT, UR4, 0x20, URZ ;  /* 0x0000002004047890 */ /* 0x000fe2000fffe0ff */
[----:B------:R-:W-:-:S03]  /*22d0*/  SHF.L.U32 R2, R17, 0x1f, RZ ;  /* 0x0000001f11027819 */ /* 0x000fc600000006ff */
[----:B------:R-:W-:-:S09]  /*22e0*/  ULEA UR5, UR6, UR4, 0x3 ;  /* 0x0000000406057291 */ /* 0x000fd2000f8e18ff */
[----:B------:R-:W1:Y:S02]  /*22f0*/  SYNCS.PHASECHK.TRANS64.TRYWAIT P0, [UR5], R2 ;  /* 0x00000002ff0075a7 */ /* 0x000e640008001105 */
[----:B-1----:R-:W-:Y:S05]  /*2300*/  @!P0 BRA `(.L_x_36) ;  /* 0x0000005000788947 */ /* 0x002fea0003800000 */
.L_x_120:
[----:B------:R-:W-:-:S04]  /*2310*/  UIADD3 UR6, UPT, UPT, UR6, 0x1, URZ ;  /* 0x0000000106067890 */ /* 0x000fc8000fffe0ff */
[----:B------:R-:W-:-:S04]  /*2320*/  UISETP.NE.AND UP0, UPT, UR6, 0x4, UPT ;  /* 0x000000040600788c */ /* 0x000fc8000bf05270 */
[----:B------:R-:W-:Y:S02]  /*2330*/  USEL UR7, URZ, 0x1, UP0 ;  /* 0x00000001ff077887 */ /* 0x000fe40008000000 */
[----:B------:R-:W-:-:S04]  /*2340*/  USEL UR6, UR6, URZ, UP0 ;  /* 0x000000ff06067287 */ /* 0x000fc80008000000 */
[----:B------:R-:W-:Y:S01]  /*2350*/  ULEA UR5, UR6, UR4, 0x3 ;  /* 0x0000000406057291 */ /* 0x000fe2000f8e18ff */
[----:B-1----:R-:W-:-:S04]  /*2360*/  LOP3.LUT R2, R17, UR7, RZ, 0x3c, !PT ;  /* 0x0000000711027c12 */ /* 0x002fc8000f8e3cff */
[----:B------:R-:W-:-:S04]  /*2370*/  SHF.L.U32 R3, R2, 0x1f, RZ ;  /* 0x0000001f02037819 */ /* 0x000fc800000006ff */
[----:B------:R-:W1:Y:S02]  /*2380*/  SYNCS.PHASECHK.TRANS64.TRYWAIT P0, [UR5], R3 ;  /* 0x00000003ff0075a7 */ /* 0x000e640008001105 */
[----:B-1----:R-:W-:Y:S05]  /*2390*/  @!P0 BRA `(.L_x_37) ;  /* 0x00000050006c8947 */ /* 0x002fea0003800000 */
.L_x_122:
[----:B------:R-:W-:-:S04]  /*23a0*/  UIADD3 UR6, UPT, UPT, UR6, 0x1, URZ ;  /* 0x0000000106067890 */ /* 0x000fc8000fffe0ff */
[----:B------:R-:W-:-:S04]  /*23b0*/  UISETP.NE.AND UP0, UPT, UR6, 0x4, UPT ;  /* 0x000000040600788c */ /* 0x000fc8000bf05270 */
[----:B------:R-:W-:Y:S02]  /*23c0*/  USEL UR7, URZ, 0x1, UP0 ;  /* 0x00000001ff077887 */ /* 0x000fe40008000000 */
[----:B------:R-:W-:-:S04]  /*23d0*/  USEL UR6, UR6, URZ, UP0 ;  /* 0x000000ff06067287 */ /* 0x000fc80008000000 */
[----:B------:R-:W-:Y:S01]  /*23e0*/  ULEA UR5, UR6, UR4, 0x3 ;  /* 0x0000000406057291 */ /* 0x000fe2000f8e18ff */
[----:B------:R-:W-:-:S04]  /*23f0*/  LOP3.LUT R2, R2, UR7, RZ, 0x3c, !PT ;  /* 0x0000000702027c12 */ /* 0x000fc8000f8e3cff */
[----:B-1----:R-:W-:-:S04]  /*2400*/  SHF.L.U32 R3, R2, 0x1f, RZ ;  /* 0x0000001f02037819 */ /* 0x002fc800000006ff */
[----:B------:R-:W1:Y:S02]  /*2410*/  SYNCS.PHASECHK.TRANS64.TRYWAIT P0, [UR5], R3 ;  /* 0x00000003ff0075a7 */ /* 0x000e640008001105 */
[----:B-1----:R-:W-:Y:S05]  /*2420*/  @!P0 BRA `(.L_x_38) ;  /* 0x0000005000608947 */ /* 0x002fea0003800000 */
.L_x_124:
[----:B------:R-:W-:-:S04]  /*2430*/  UIADD3 UR6, UPT, UPT, UR6, 0x1, URZ ;  /* 0x0000000106067890 */ /* 0x000fc8000fffe0ff */
[----:B------:R-:W-:-:S04]  /*2440*/  UISETP.NE.AND UP0, UPT, UR6, 0x4, UPT ;  /* 0x000000040600788c */ /* 0x000fc8000bf05270 */
[----:B------:R-:W-:Y:S02]  /*2450*/  USEL UR5, URZ, 0x1, UP0 ;  /* 0x00000001ff057887 */ /* 0x000fe40008000000 */
[----:B------:R-:W-:-:S04]  /*2460*/  USEL UR6, UR6, URZ, UP0 ;  /* 0x000000ff06067287 */ /* 0x000fc80008000000 */
[----:B------:R-:W-:Y:S01]  /*2470*/  ULEA UR6, UR6, UR4, 0x3 ;  /* 0x0000000406067291 */ /* 0x000fe2000f8e18ff */
[----:B------:R-:W-:-:S04]  /*2480*/  LOP3.LUT R2, R2, UR5, RZ, 0x3c, !PT ;  /* 0x0000000502027c12 */ /* 0x000fc8000f8e3cff */
[----:B------:R-:W-:Y:S01]  /*2490*/  SHF.L.U32 R2, R2, 0x1f, RZ ;  /* 0x0000001f02027819 */ /* 0x000fe200000006ff */
[----:B-1--4-:R-:W-:-:S07]  /*24a0*/  IMAD.U32 R0, RZ, RZ, UR6 ;  /* 0x00000006ff007e24 */ /* 0x012fce000f8e00ff */
.L_x_39:
[----:B-1----:R1:W2:Y:S02]  /*24b0*/  SYNCS.PHASECHK.TRANS64.TRYWAIT P0, [R0+URZ], R2 ;  /* 0x00000002000075a7 */ /* 0x0022a400080011ff */
[----:B--2---:R-:W-:Y:S05]  /*24c0*/  @!P0 NANOSLEEP.SYNCS 0x989680 ;  /* 0x009896800000895d */ /* 0x004fea0003900000 */
[----:B------:R-:W2:Y:S02]  /*24d0*/  @!P0 SYNCS.PHASECHK.TRANS64 P0, [R0+URZ], R2 ;  /* 0x00000002000085a7 */ /* 0x000ea400080010ff */
[----:B--2---:R-:W-:Y:S05]  /*24e0*/  @P0 EXIT ;  /* 0x000000000000094d */ /* 0x004fea0003800000 */
[----:B------:R-:W-:Y:S05]  /*24f0*/  BRA `(.L_x_39) ;  /* 0xfffffffc00ec7947 */ /* 0x000fea000383ffff */
.L_x_17:
[----:B------:R-:W-:-:S04]  /*2500*/  UISETP.NE.AND UP1, UPT, UR37, URZ, UPT ;  /* 0x000000ff2500728c */ /* 0x000fc8000bf25270 */
[----:B------:R-:W-:-:S09]  /*2510*/  UISETP.NE.OR UP1, UPT, UR8, 0x1, UP1 ;  /* 0x000000010800788c */ /* 0x000fd20008f25670 */
[----:B------:R-:W-:Y:S05]  /*2520*/  BRA.U UP1, `(.L_x_40) ;  /* 0x0000000501487547 */ /* 0x000fea000b800000 */
[----:B------:R-:W-:Y:S01]  /*2530*/  ISETP.NE.AND P2, PT, R2, RZ, PT ;  /* 0x000000ff0200720c */ /* 0x000fe20003f45270 */
[----:B------:R-:W-:Y:S01]  /*2540*/  IMAD.MOV.U32 R12, RZ, RZ, 0x1 ;  /* 0x00000001ff0c7424 */ /* 0x000fe200078e00ff */
[----:B------:R-:W-:Y:S02]  /*2550*/  CS2R R10, SRZ ;  /* 0x00000000000a7805 */ /* 0x000fe4000001ff00 */
[----:B------:R-:W-:Y:S01]  /*2560*/  CS2R R8, SRZ ;  /* 0x0000000000087805 */ /* 0x000fe2000001ff00 */
[----:B------:R-:W-:Y:S01]  /*2570*/  UMOV UR4, 0x400 ;  /* 0x0000040000047882 */ /* 0x000fe20000000000 */
[----:B------:R-:W-:Y:S01]  /*2580*/  UMOV UR6, URZ ;  /* 0x000000ff00067c82 */ /* 0x000fe20008000000 */
[----:B------:R-:W-:-:S12]  /*2590*/  ULEA UR37, UR37, UR4, 0x18 ;  /* 0x0000000425257291 */ /* 0x000fd8000f8ec0ff */
.L_x_44:
[----:B------:R-:W-:Y:S02]  /*25a0*/  LEA R0, R8, UR37, 0x3 ;  /* 0x0000002508007c11 */ /* 0x000fe4000f8e18ff */
[----:B------:R-:W-:-:S03]  /*25b0*/  SHF.L.U32 R4, R9, 0x1f, RZ ;  /* 0x0000001f09047819 */ /* 0x000fc600000006ff */
[----:B------:R-:W-:Y:S01]  /*25c0*/  VIADD R5, R0, 0xf0 ;  /* 0x000000f000057836 */ /* 0x000fe20000000000 */
[----:B------:R-:W1:Y:S02]  /*25d0*/  SYNCS.PHASECHK.TRANS64.TRYWAIT P0, [R0+URZ+0xe0], R4 ;  /* 0x0000e004000075a7 */ /* 0x000e6400080011ff */
[----:B-1----:R-:W-:Y:S05]  /*25e0*/  @!P0 BRA `(.L_x_41) ;  /* 0x0000005000088947 */ /* 0x002fea0003800000 */
.L_x_125:
[----:B------:R-:W-:Y:S01]  /*25f0*/  ULEA UR5, UR6, UR37, 0x3 ;  /* 0x0000002506057291 */ /* 0x000fe2000f8e18ff */
[----:B-1----:R-:W-:Y:S01]  /*2600*/  PRMT R0, RZ, 0x654, R5 ;  /* 0x00000654ff007816 */ /* 0x002fe20000000005 */
[----:B------:R-:W-:Y:S01]  /*2610*/  @!P2 IMAD.MOV.U32 R4, RZ, RZ, 0x10 ;  /* 0x00000010ff04a424 */ /* 0x000fe200078e00ff */
[----:B------:R-:W-:Y:S01]  /*2620*/  SHF.L.U32 R5, R12, 0x1f, RZ ;  /* 0x0000001f0c057819 */ /* 0x000fe200000006ff */
[----:B------:R-:W-:Y:S01]  /*2630*/  UIADD3 UR4, UPT, UPT, UR5, 0x80, URZ ;  /* 0x0000008005047890 */ /* 0x000fe2000fffe0ff */
[----:B------:R1:W-:Y:S05]  /*2640*/  SYNCS.ARRIVE.TRANS64.RED.A1T0 RZ, [R0+URZ], RZ ;  /* 0x000000ff00ff79a7 */ /* 0x0003ea00081004ff */
[----:B------:R-:W-:Y:S01]  /*2650*/  IMAD.U32 R6, RZ, RZ, UR4 ;  /* 0x00000004ff067e24 */ /* 0x000fe2000f8e00ff */
[----:B------:R-:W2:Y:S04]  /*2660*/  SYNCS.PHASECHK.TRANS64.TRYWAIT P0, [UR5+0x90], R5 ;  /* 0x00009005ff0075a7 */ /* 0x000ea80008001105 */
[----:B------:R-:W-:Y:S01]  /*2670*/  PRMT R6, R2, 0x654, R6 ;  /* 0x0000065402067816 */ /* 0x000fe20000000006 */
[----:B-12---:R-:W-:Y:S06]  /*2680*/  @!P0 BRA `(.L_x_42) ;  /* 0x0000004c00f48947 */ /* 0x006fec0003800000 */
.L_x_127:
[----:B------:R-:W-:Y:S01]  /*2690*/  ULEA UR4, UR6, UR37, 0x4 ;  /* 0x0000002506047291 */ /* 0x000fe2000f8e20ff */
[----:B------:R-:W-:Y:S01]  /*26a0*/  SEL R3, R6, R3, !P2 ;  /* 0x0000000306037207 */ /* 0x000fe20005000000 */
[----:B------:R-:W-:Y:S01]  /*26b0*/  UIADD3 UR5, UPT, UPT, UR5, 0x80, URZ ;  /* 0x0000008005057890 */ /* 0x000fe2000fffe0ff */
[----:B-1----:R-:W-:Y:S01]  /*26c0*/  LEA R0, R11, UR37, 0x3 ;  /* 0x000000250b007c11 */ /* 0x002fe2000f8e18ff */
[----:B------:R-:W-:Y:S01]  /*26d0*/  UIADD3 UR4, UPT, UPT, UR4, 0x110, URZ ;  /* 0x0000011004047890 */ /* 0x000fe2000fffe0ff */
[----:B------:R1:W-:Y:S01]  /*26e0*/  @!P2 SYNCS.ARRIVE.TRANS64.RED RZ, [R3+URZ], R4 ;  /* 0x0000000403ffa9a7 */ /* 0x0003e200080004ff */
[----:B------:R-:W-:Y:S01]  /*26f0*/  UIADD3 UR6, UPT, UPT, UR6, 0x1, URZ ;  /* 0x0000000106067890 */ /* 0x000fe2000fffe0ff */
[----:B------:R-:W-:-:S03]  /*2700*/  VIADD R8, R8, 0x1 ;  /* 0x0000000108087836 */ /* 0x000fc60000000000 */
[----:B------:R-:W-:Y:S02]  /*2710*/  UISETP.NE.AND UP0, UPT, UR6, 0x2, UPT ;  /* 0x000000020600788c */ /* 0x000fe4000bf05270 */
[----:B------:R-:W-:Y:S01]  /*2720*/  ISETP.NE.AND P0, PT, R8, 0x2, PT ;  /* 0x000000020800780c */ /* 0x000fe20003f05270 */
[----:B------:R-:W-:Y:S06]  /*2730*/  UGETNEXTWORKID.BROADCAST [UR4], [UR5] ;  /* 0x00000000040073ca */ /* 0x000fec0008000100 */
[----:B------:R-:W-:Y:S02]  /*2740*/  USEL UR4, URZ, 0x1, UP0 ;  /* 0x00000001ff047887 */ /* 0x000fe40008000000 */
[----:B------:R-:W-:-:S04]  /*2750*/  USEL UR6, UR6, URZ, UP0 ;  /* 0x000000ff06067287 */ /* 0x000fc80008000000 */
[----:B------:R-:W-:Y:S02]  /*2760*/  LOP3.LUT R12, R12, UR4, RZ, 0x3c, !PT ;  /* 0x000000040c0c7c12 */ /* 0x000fe4000f8e3cff */
[----:B-1----:R-:W-:-:S04]  /*2770*/  SHF.L.U32 R4, R10, 0x1f, RZ ;  /* 0x0000001f0a047819 */ /* 0x002fc800000006ff */
[----:B------:R-:W1:Y:S02]  /*2780*/  SYNCS.PHASECHK.TRANS64.TRYWAIT P1, [R0+URZ+0x80], R4 ;  /* 0x00008004000075a7 */ /* 0x000e6400080211ff */
[----:B-1----:R-:W-:Y:S05]  /*2790*/  @!P1 BRA `(.L_x_43) ;  /* 0x0000004c00c89947 */ /* 0x002fea0003800000 */
.L_x_128:
[C---:B-1----:R-:W-:Y:S01]  /*27a0*/  LEA R4, R11.reuse, UR37, 0x4 ;  /* 0x000000250b047c11 */ /* 0x042fe2000f8e20ff */
[----:B------:R-:W-:Y:S01]  /*27b0*/  VIADD R0, R0, 0x90 ;  /* 0x0000009000007836 */ /* 0x000fe20000000000 */
[----:B------:R-:W-:Y:S01]  /*27c0*/  SEL R8, R8, RZ, P0 ;  /* 0x000000ff08087207 */ /* 0x000fe20000000000 */
[----:B------:R-:W-:-:S03]  /*27d0*/  VIADD R11, R11, 0x1 ;  /* 0x000000010b0b7836 */ /* 0x000fc60000000000 */
[----:B------:R-:W1:Y:S01]  /*27e0*/  LDS.128 R4, [R4+0x110] ;  /* 0x0001100004047984 */ /* 0x000e620000000c00 */
[----:B------:R-:W-:Y:S02]  /*27f0*/  PRMT R0, RZ, 0x654, R0 ;  /* 0x00000654ff007816 */ /* 0x000fe40000000000 */
[C---:B------:R-:W-:Y:S01]  /*2800*/  ISETP.NE.AND P1, PT, R11.reuse, 0x2, PT ;  /* 0x000000020b00780c */ /* 0x040fe20003f25270 */
[----:B------:R-:W-:Y:S01]  /*2810*/  @!PT LDS RZ, [RZ] ;  /* 0x00000000fffff984 */ /* 0x000fe20000000800 */
[----:B------:R-:W-:Y:S01]  /*2820*/  @!PT LDS RZ, [RZ] ;  /* 0x00000000fffff984 */ /* 0x000fe20000000800 */
[----:B------:R-:W-:Y:S01]  /*2830*/  @!PT LDS RZ, [RZ] ;  /* 0x00000000fffff984 */ /* 0x000fe20000000800 */
[----:B------:R-:W-:Y:S01]  /*2840*/  @!PT LDS RZ, [RZ] ;  /* 0x00000000fffff984 */ /* 0x000fe20000000800 */
[----:B------:R2:W-:Y:S06]  /*2850*/  MEMBAR.ALL.CTA ;  /* 0x0000000000007992 */ /* 0x0005ec0000008000 */
[----:B--2---:R-:W2:Y:S01]  /*2860*/  FENCE.VIEW.ASYNC.S ;  /* 0x00000000000073c6 */ /* 0x004ea20000000000 */
[----:B------:R-:W-:Y:S01]  /*2870*/  SEL R11, R11, RZ, P1 ;  /* 0x000000ff0b0b7207 */ /* 0x000fe20000800000 */
[----:B--2---:R2:W-:Y:S01]  /*2880*/  SYNCS.ARRIVE.TRANS64.RED.A1T0 RZ, [R0+URZ], RZ ;  /* 0x000000ff00ff79a7 */ /* 0x0045e200081004ff */
[----:B-1----:R-:W-:-:S02]  /*2890*/  LOP3.LUT P3, RZ, R6, 0x1, RZ, 0xc0, !PT ;  /* 0x0000000106ff7812 */ /* 0x002fc4000786c0ff */
[----:B------:R-:W-:-:S04]  /*28a0*/  SEL R4, RZ, 0x1, P1 ;  /* 0x00000001ff047807 */ /* 0x000fc80000800000 */
[----:B------:R-:W-:Y:S02]  /*28b0*/  LOP3.LUT R10, R10, R4, RZ, 0x3c, !PT ;  /* 0x000000040a0a7212 */ /* 0x000fe400078e3cff */
[----:B--2---:R-:W-:-:S04]  /*28c0*/  SEL R0, RZ, 0x1, P0 ;  /* 0x00000001ff007807 */ /* 0x004fc80000000000 */
[----:B------:R-:W-:Y:S01]  /*28d0*/  LOP3.LUT R9, R9, R0, RZ, 0x3c, !PT ;  /* 0x0000000009097212 */ /* 0x000fe200078e3cff */
[----:B------:R-:W-:Y:S06]  /*28e0*/  @P3 BRA `(.L_x_44) ;  /* 0xfffffffc002c3947 */ /* 0x000fec000383ffff */
[----:B------:R-:W-:Y:S01]  /*28f0*/  ULEA UR5, UR6, UR37, 0x3 ;  /* 0x0000002506057291 */ /* 0x000fe2000f8e18ff */
[----:B------:R-:W-:-:S08]  /*2900*/  SHF.L.U32 R2, R12, 0x1f, RZ ;  /* 0x0000001f0c027819 */ /* 0x000fd000000006ff */
[----:B------:R-:W1:Y:S02]  /*2910*/  SYNCS.PHASECHK.TRANS64 P0, [UR5+0x90], R2 ;  /* 0x00009002ff0075a7 */ /* 0x000e640008001005 */
[----:B-1----:R-:W-:Y:S05]  /*2920*/  @P0 BRA `(.L_x_45) ;  /* 0x0000000000080947 */ /* 0x002fea0003800000 */
[----:B------:R-:W1:Y:S02]  /*2930*/  SYNCS.PHASECHK.TRANS64.TRYWAIT P0, [UR5+0x90], R2 ;  /* 0x00009002ff0075a7 */ /* 0x000e640008001105 */
[----:B-1----:R-:W-:Y:S05]  /*2940*/  @!P0 BRA `(.L_x_46) ;  /* 0x0000004c00708947 */ /* 0x002fea0003800000 */
.L_x_45:
[----:B------:R-:W-:-:S04]  /*2950*/  UIADD3 UR4, UPT, UPT, UR6, 0x1, URZ ;  /* 0x0000000106047890 */ /* 0x000fc8000fffe0ff */
[----:B------:R-:W-:-:S04]  /*2960*/  UISETP.NE.AND UP0, UPT, UR4, 0x2, UPT ;  /* 0x000000020400788c */ /* 0x000fc8000bf05270 */
[----:B------:R-:W-:Y:S02]  /*2970*/  USEL UR7, URZ, 0x1, UP0 ;  /* 0x00000001ff077887 */ /* 0x000fe40008000000 */
[----:B------:R-:W-:-:S04]  /*2980*/  USEL UR4, UR4, URZ, UP0 ;  /* 0x000000ff04047287 */ /* 0x000fc80008000000 */
[----:B------:R-:W-:Y:S01]  /*2990*/  ULEA UR4, UR4, UR37, 0x3 ;  /* 0x0000002504047291 */ /* 0x000fe2000f8e18ff */
[----:B-1----:R-:W-:-:S04]  /*29a0*/  LOP3.LUT R2, R12, UR7, RZ, 0x3c, !PT ;  /* 0x000000070c027c12 */ /* 0x002fc8000f8e3cff */
[----:B------:R-:W-:-:S04]  /*29b0*/  SHF.L.U32 R0, R2, 0x1f, RZ ;  /* 0x0000001f02007819 */ /* 0x000fc800000006ff */
[----:B------:R-:W1:Y:S02]  /*29c0*/  SYNCS.PHASECHK.TRANS64 P0, [UR4+0x90], R0 ;  /* 0x00009000ff0075a7 */ /* 0x000e640008001004 */
[----:B-1----:R-:W-:Y:S05]  /*29d0*/  @P0 EXIT ;  /* 0x000000000000094d */ /* 0x002fea0003800000 */
[----:B------:R-:W-:Y:S02]  /*29e0*/  SHF.L.U32 R2, R2, 0x1f, RZ ;  /* 0x0000001f02027819 */ /* 0x000fe400000006ff */
[----:B------:R-:W-:-:S07]  /*29f0*/  MOV R0, UR4 ;  /* 0x0000000400007c02 */ /* 0x000fce0008000f00 */
.L_x_47:
[----:B-1----:R1:W2:Y:S02]  /*2a00*/  SYNCS.PHASECHK.TRANS64.TRYWAIT P0, [R0+URZ+0x90], R2 ;  /* 0x00009002000075a7 */ /* 0x0022a400080011ff */
[----:B--2---:R-:W-:Y:S05]  /*2a10*/  @!P0 NANOSLEEP.SYNCS 0x989680 ;  /* 0x009896800000895d */ /* 0x004fea0003900000 */
[----:B------:R-:W2:Y:S02]  /*2a20*/  @!P0 SYNCS.PHASECHK.TRANS64 P0, [R0+URZ+0x90], R2 ;  /* 0x00009002000085a7 */ /* 0x000ea400080010ff */
[----:B--2---:R-:W-:Y:S05]  /*2a30*/  @P0 EXIT ;  /* 0x000000000000094d */ /* 0x004fea0003800000 */
[----:B------:R-:W-:Y:S05]  /*2a40*/  BRA `(.L_x_47) ;  /* 0xfffffffc00ec7947 */ /* 0x000fea000383ffff */
.L_x_40:
[----:B------:R-:W-:-:S09]  /*2a50*/  UISETP.NE.AND UP1, UPT, UR8, URZ, UPT ;  /* 0x000000ff0800728c */ /* 0x000fd2000bf25270 */
[----:B------:R-:W-:Y:S05]  /*2a60*/  BRA.U UP1, `(.L_x_48) ;  /* 0x0000000d017c7547 */ /* 0x000fea000b800000 */
[----:B------:R-:W-:Y:S01]  /*2a70*/  UMOV UR4, 0x40 ;  /* 0x0000004000047882 */ /* 0x000fe20000000000 */
[----:B------:R-:W-:Y:S01]  /*2a80*/  NOP ;  /* 0x0000000000007918 */ /* 0x000fe20000000000 */
[----:B------:R-:W-:Y:S01]  /*2a90*/  ULEA UR4, UR37, UR4, 0x18 ;  /* 0x0000000425047291 */ /* 0x000fe2000f8ec0ff */
[----:B------:R-:W-:Y:S02]  /*2aa0*/  UMOV UR5, 0x400 ;  /* 0x0000040000057882 */ /* 0x000fe40000000000 */
[----:B------:R-:W-:-:S06]  /*2ab0*/  ULEA UR37, UR37, UR5, 0x18 ;  /* 0x0000000525257291 */ /* 0x000fcc000f8ec0ff */
[----:B------:R-:W1:Y:S02]  /*2ac0*/  LDS.U8 R0, [UR4+0x1c] ;  /* 0x00001c04ff007984 */ /* 0x000e640008000000 */
[----:B-1----:R-:W-:-:S13]  /*2ad0*/  ISETP.NE.AND P0, PT, R0, RZ, PT ;  /* 0x000000ff0000720c */ /* 0x002fda0003f05270 */
[----:B------:R-:W-:Y:S05]  /*2ae0*/  @P0 BRA `(.L_x_49) ;  /* 0x0000000000580947 */ /* 0x000fea0003800000 */
[----:B------:R-:W-:-:S13]  /*2af0*/  ELECT P0, URZ, PT ;  /* 0x0000000000ff782f */ /* 0x000fda0003800000 */
[----:B------:R-:W-:Y:S05]  /*2b00*/  @!P0 BRA `(.L_x_50) ;  /* 0x0000000000608947 */ /* 0x000fea0003800000 */
[----:B------:R-:W-:Y:S01]  /*2b10*/  UMOV UR5, 0x10 ;  /* 0x0000001000057882 */ /* 0x000fe20000000000 */
[----:B------:R-:W-:Y:S01]  /*2b20*/  HFMA2 R0, -RZ, RZ, 0, 5.9604644775390625e-08 ;  /* 0x00000001ff007431 */ /* 0x000fe200000001ff */
[----:B------:R-:W-:-:S03]  /*2b30*/  MOV R2, 0xffff ;  /* 0x0000ffff00027802 */ /* 0x000fc60000000f00 */
[----:B------:R-:W-:Y:S04]  /*2b40*/  DEPBAR.LE SB1, 0x36 ;  /* 0x00009d800000791a */ /* 0x000fe80000000000 */
[----:B------:R-:W1:Y:S02]  /*2b50*/  UTCATOMSWS.FIND_AND_SET.ALIGN UP0, UR5, UR5 ;  /* 0x00000005000575e3 */ /* 0x000e640008000800 */
[----:B-1----:R-:W-:Y:S01]  /*2b60*/  MOV R3, UR5 ;  /* 0x0000000500037c02 */ /* 0x002fe20008000f00 */
[----:B------:R-:W-:Y:S06]  /*2b70*/  BRA.U UP0, `(.L_x_51) ;  /* 0x0000000100187547 */ /* 0x000fec000b800000 */
.L_x_52:
[----:B------:R-:W-:Y:S05]  /*2b80*/  NANOSLEEP 0x64 ;  /* 0x000000640000795d */ /* 0x000fea0003800000 */
[----:B------:R-:W-:-:S05]  /*2b90*/  UMOV UR5, 0x10 ;  /* 0x0000001000057882 */ /* 0x000fca0000000000 */
[----:B------:R-:W-:Y:S04]  /*2ba0*/  DEPBAR.LE SB1, 0x36 ;  /* 0x00009d800000791a */ /* 0x000fe80000000000 */
[----:B------:R-:W1:Y:S02]  /*2bb0*/  UTCATOMSWS.FIND_AND_SET.ALIGN UP0, UR5, UR5 ;  /* 0x00000005000575e3 */ /* 0x000e640008000800 */
[----:B-1----:R-:W-:Y:S01]  /*2bc0*/  MOV R3, UR5 ;  /* 0x0000000500037c02 */ /* 0x002fe20008000f00 */
[----:B------:R-:W-:Y:S05]  /*2bd0*/  BRA.U !UP0, `(.L_x_52) ;  /* 0xfffffffd08e87547 */ /* 0x000fea000b83ffff */
.L_x_51:
[-C--:B------:R-:W-:Y:S02]  /*2be0*/  SHF.L.U32 R2, R2, R3.reuse, RZ ;  /* 0x0000000302027219 */ /* 0x080fe400000006ff */
[----:B------:R-:W-:Y:S01]  /*2bf0*/  SHF.L.U32 R0, R0, R3, RZ ;  /* 0x0000000300007219 */ /* 0x000fe200000006ff */
[----:B------:R-:W-:Y:S02]  /*2c00*/  IMAD.SHL.U32 R3, R3, 0x20, RZ ;  /* 0x0000002003037824 */ /* 0x000fe400078e00ff */
[----:B------:R1:W-:Y:S04]  /*2c10*/  ATOMS.OR RZ, [UR4+0x14], R2 ;  /* 0x00001402ffff798c */ /* 0x0003e8000b000004 */
[----:B------:R1:W-:Y:S04]  /*2c20*/  ATOMS.OR RZ, [UR4+0x18], R0 ;  /* 0x00001800ffff798c */ /* 0x0003e8000b000004 */
[----:B------:R1:W-:Y:S01]  /*2c30*/  STS [UR37+0x130], R3 ;  /* 0x00013003ff007988 */ /* 0x0003e20008000825 */
[----:B------:R-:W-:Y:S05]  /*2c40*/  BRA `(.L_x_50) ;  /* 0x0000000000107947 */ /* 0x000fea0003800000 */
.L_x_49:
[----:B------:R-:W-:Y:S02]  /*2c50*/  MOV R0, 0xffffffff ;  /* 0xffffffff00007802 */ /* 0x000fe40000000f00 */
[----:B------:R-:W-:-:S03]  /*2c60*/  MOV R2, 0x2c90 ;  /* 0x00002c9000027802 */ /* 0x000fc60000000f00 */
[----:B------:R1:W-:Y:S04]  /*2c70*/  STS [UR37+0x130], R0 ;  /* 0x00013000ff007988 */ /* 0x0003e80008000825 */
[----:B-1-3-5:R-:W-:Y:S05]  /*2c80*/  CALL.REL.NOINC `($__internal_1_$__cuda_sm10x_tcgen05_guardrail_trap_phase_invalid_during_alloc) ;  /* 0x0000005000447944 */ /* 0x02afea0003c00000 */
.L_x_50:
[----:B------:R-:W-:Y:S05]  /*2c90*/  WARPSYNC.ALL ;  /* 0x0000000000007948 */ /* 0x000fea0003800000 */
[----:B------:R-:W2:Y:S01]  /*2ca0*/  S2UR UR6, SR_CgaCtaId ;  /* 0x00000000000679c3 */ /* 0x000ea20000008800 */
[----:B------:R-:W-:Y:S01]  /*2cb0*/  UMOV UR4, 0x400 ;  /* 0x0000040000047882 */ /* 0x000fe20000000000 */
[----:B------:R-:W-:-:S06]  /*2cc0*/  NOP ;  /* 0x0000000000007918 */ /* 0x000fcc0000000000 */
[----:B------:R-:W-:Y:S06]  /*2cd0*/  BAR.ARV 0x6, 0xa0 ;  /* 0x0182800000007b1d */ /* 0x000fec0000002000 */
[----:B------:R-:W4:Y:S01]  /*2ce0*/  LDCU UR7, c[0x0][0x38c] ;  /* 0x00007180ff0777ac */ /* 0x000f220008000800 */
[----:B------:R-:W-:Y:S01]  /*2cf0*/  IMAD.MOV.U32 R11, RZ, RZ, 0x1 ;  /* 0x00000001ff0b7424 */ /* 0x000fe200078e00ff */
[----:B------:R-:W-:Y:S01]  /*2d00*/  CS2R R8, SRZ ;  /* 0x0000000000087805 */ /* 0x000fe2000001ff00 */
[----:B------:R-:W-:Y:S01]  /*2d10*/  IMAD.MOV.U32 R10, RZ, RZ, RZ ;  /* 0x000000ffff0a7224 */ /* 0x000fe200078e00ff */
[----:B------:R-:W-:Y:S01]  /*2d20*/  UMOV UR18, URZ ;  /* 0x000000ff00127c82 */ /* 0x000fe20008000000 */
[----:B------:R-:W-:Y:S01]  /*2d30*/  UMOV UR17, URZ ;  /* 0x000000ff00117c82 */ /* 0x000fe20008000000 */
[----:B------:R-:W-:Y:S01]  /*2d40*/  UMOV UR22, 0x0 ;  /* 0x0000000000167882 */ /* 0x000fe20000000000 */
[----:B------:R-:W-:Y:S01]  /*2d50*/  UMOV UR23, 0x8100490 ;  /* 0x0810049000177882 */ /* 0x000fe20000000000 */
[----:B------:R-:W-:Y:S01]  /*2d60*/  UMOV UR20, 0x0 ;  /* 0x0000000000147882 */ /* 0x000fe20000000000 */
[----:B------:R-:W-:Y:S01]  /*2d70*/  UMOV UR21, 0x8100490 ;  /* 0x0810049000157882 */ /* 0x000fe20000000000 */
[----:B--2---:R-:W-:Y:S01]  /*2d80*/  ULEA UR6, UR6, UR4, 0x18 ;  /* 0x0000000406067291 */ /* 0x004fe2000f8ec0ff */
[----:B------:R-:W2:Y:S03]  /*2d90*/  LDCU UR4, c[0x0][0x38c] ;  /* 0x00007180ff0477ac */ /* 0x000ea60008000800 */
[----:B------:R-:W-:-:S02]  /*2da0*/  UIADD3 UR11, UPT, UPT, UR6, 0x6400, URZ ;  /* 0x00006400060b7890 */ /* 0x000fc4000fffe0ff */
[----:B----4-:R-:W-:-:S03]  /*2db0*/  UIADD3 UR7, UPT, UPT, UR7, 0x1f, URZ ;  /* 0x0000001f07077890 */ /* 0x010fc6000fffe0ff */
[----:B-1----:R-:W1:Y:S01]  /*2dc0*/  LDS R0, [UR6+0x130] ;  /* 0x00013006ff007984 */ /* 0x002e620008000800 */
[----:B------:R-:W-:Y:S02]  /*2dd0*/  UIADD3 UR12, UPT, UPT, UR6, 0xe400, URZ ;  /* 0x0000e400060c7890 */ /* 0x000fe4000fffe0ff */
[----:B------:R-:W-:Y:S02]  /*2de0*/  USHF.R.S32.HI UR5, URZ, 0x1f, UR7 ;  /* 0x0000001fff057899 */ /* 0x000fe40008011407 */
[----:B------:R-:W-:Y:S02]  /*2df0*/  USHF.R.U32.HI UR11, URZ, 0x4, UR11 ;  /* 0x00000004ff0b7899 */ /* 0x000fe4000801160b */
[----:B------:R-:W-:Y:S02]  /*2e00*/  ULEA.HI UR5, UR5, UR7, URZ, 0x5 ;  /* 0x0000000705057291 */ /* 0x000fe4000f8f28ff */
[----:B------:R-:W-:Y:S02]  /*2e10*/  USHF.R.U32.HI UR12, URZ, 0x4, UR12 ;  /* 0x00000004ff0c7899 */ /* 0x000fe4000801160c */
[----:B------:R-:W-:-:S02]  /*2e20*/  USHF.R.S32.HI UR5, URZ, 0x5, UR5 ;  /* 0x00000005ff057899 */ /* 0x000fc40008011405 */
[----:B------:R-:W-:Y:S02]  /*2e30*/  ULOP3.LUT UR11, UR11, 0x3fff, URZ, 0xc0, !UPT ;  /* 0x00003fff0b0b7892 */ /* 0x000fe4000f8ec0ff */
[----:B------:R-:W-:Y:S02]  /*2e40*/  UISETP.LT.AND UP0, UPT, UR5, 0x1, UPT ;  /* 0x000000010500788c */ /* 0x000fe4000bf01270 */
[----:B------:R-:W-:Y:S02]  /*2e50*/  ULOP3.LUT UR12, UR12, 0x3fff, URZ, 0xc0, !UPT ;  /* 0x00003fff0c0c7892 */ /* 0x000fe4000f8ec0ff */
[----:B------:R-:W-:Y:S02]  /*2e60*/  USEL UR10, UR5, 0x1, !UP0 ;  /* 0x00000001050a7887 */ /* 0x000fe4000c000000 */
[----:B------:R-:W-:Y:S02]  /*2e70*/  ULOP3.LUT UR11, UR11, 0x10000, URZ, 0xfc, !UPT ;  /* 0x000100000b0b7892 */ /* 0x000fe4000f8efcff */
[----:B------:R-:W-:-:S02]  /*2e80*/  ULOP3.LUT UR12, UR12, 0x10000, URZ, 0xfc, !UPT ;  /* 0x000100000c0c7892 */ /* 0x000fc4000f8efcff */
[----:B------:R-:W-:Y:S02]  /*2e90*/  UIADD3 UR10, UPT, UPT, -UR10, URZ, URZ ;  /* 0x000000ff0a0a7290 */ /* 0x000fe4000fffe1ff */
[----:B--2---:R-:W-:Y:S01]  /*2ea0*/  UISETP.GE.AND UP3, UPT, UR4, 0x1, UPT ;  /* 0x000000010400788c */ /* 0x004fe2000bf66270 */
[----:B-1----:R-:W-:-:S15]  /*2eb0*/  R2UR UR19, R0 ;  /* 0x00000000001372ca */ /* 0x002fde00000e0000 */
.L_x_59:
[----:B------:R-:W-:Y:S02]  /*2ec0*/  LEA R0, R10, UR6, 0x3 ;  /* 0x000000060a007c11 */ /* 0x000fe4000f8e18ff */
[----:B------:R-:W-:Y:S02]  /*2ed0*/  SHF.L.U32 R2, R9, 0x1f, RZ ;  /* 0x0000001f09027819 */ /* 0x000fe400000006ff */
[----:B------:R-:W-:Y:S01]  /*2ee0*/  PLOP3.LUT P0, PT, PT, PT, UP3, 0x80, 0x8 ;  /* 0x000000000008781c */ /* 0x000fe20003f0f038 */
[----:B------:R-:W-:Y:S01]  /*2ef0*/  VIADD R3, R0, 0x90 ;  /* 0x0000009000037836 */ /* 0x000fe20000000000 */
[----:B-1----:R-:W1:Y:S02]  /*2f00*/  SYNCS.PHASECHK.TRANS64.TRYWAIT P1, [R0+URZ+0x80], R2 ;  /* 0x00008002000075a7 */ /* 0x002e6400080211ff */
[----:B-1--4-:R-:W-:Y:S09]  /*2f10*/  @!P1 BRA `(.L_x_53) ;  /* 0x0000004800149947 */ /* 0x012ff20003800000 */
.L_x_130:
[----:B------:R-:W-:Y:S01]  /*2f20*/  LEA R4, R10, UR6, 0x4 ;  /* 0x000000060a047c11 */ /* 0x000fe2000f8e20ff */
[----:B------:R-:W-:Y:S01]  /*2f30*/  @UP3 ULEA UR4, UR17, UR6, 0x3 ;  /* 0x0000000611043291 */ /* 0x000fe2000f8e18ff */
[----:B------:R-:W-:Y:S01]  /*2f40*/  PLOP3.LUT P2, PT, PT, PT, PT, 0x80, 0x8 ;  /* 0x000000000008781c */ /* 0x000fe20003f4f070 */
[----:B------:R-:W-:Y:S01]  /*2f50*/  ULEA UR8, UR18, UR6, 0x3 ;  /* 0x0000000612087291 */ /* 0x000fe2000f8e18ff */
[----:B------:R-:W-:Y:S01]  /*2f60*/  PRMT R3, RZ, 0x654, R3 ;  /* 0x00000654ff037816 */ /* 0x000fe20000000003 */
[----:B------:R-:W-:Y:S01]  /*2f70*/  ULEA UR9, UR18, UR19, 0x6 ;  /* 0x0000001312097291 */ /* 0x000fe2000f8e30ff */
[----:B------:R-:W2:Y:S01]  /*2f80*/  LDS.128 R4, [R4+0x110] ;  /* 0x0001100004047984 */ /* 0x000ea20000000c00 */
[----:B-1----:R-:W-:Y:S02]  /*2f90*/  @P0 SHF.L.U32 R2, R8, 0x1f, RZ ;  /* 0x0000001f08020819 */ /* 0x002fe400000006ff */
[----:B------:R-:W-:Y:S01]  /*2fa0*/  SHF.L.U32 R0, R11, 0x1f, RZ ;  /* 0x0000001f0b007819 */ /* 0x000fe200000006ff */
[----:B------:R-:W-:Y:S01]  /*2fb0*/  @!PT LDS RZ, [RZ] ;  /* 0x00000000fffff984 */ /* 0x000fe20000000800 */
[----:B------:R-:W-:Y:S01]  /*2fc0*/  @!PT LDS RZ, [RZ] ;  /* 0x00000000fffff984 */ /* 0x000fe20000000800 */
[----:B------:R-:W-:Y:S01]  /*2fd0*/  @!PT LDS RZ, [RZ] ;  /* 0x00000000fffff984 */ /* 0x000fe20000000800 */
[----:B------:R-:W-:Y:S01]  /*2fe0*/  @!PT LDS RZ, [RZ] ;  /* 0x00000000fffff984 */ /* 0x000fe20000000800 */
[----:B------:R1:W-:Y:S06]  /*2ff0*/  MEMBAR.ALL.CTA ;  /* 0x0000000000007992 */ /* 0x0003ec0000008000 */
[----:B-1----:R-:W1:Y:S02]  /*3000*/  FENCE.VIEW.ASYNC.S ;  /* 0x00000000000073c6 */ /* 0x002e640000000000 */
[----:B-1----:R1:W-:Y:S01]  /*3010*/  SYNCS.ARRIVE.TRANS64.RED.A1T0 RZ, [R3+URZ], RZ ;  /* 0x000000ff03ff79a7 */ /* 0x0023e200081004ff */
[----:B------:R1:W4:Y:S01]  /*3020*/  @P0 SYNCS.PHASECHK.TRANS64.TRYWAIT P2, [UR4], R2 ;  /* 0x00000002ff0005a7 */ /* 0x0003220008041104 */
[----:B--2---:R-:W-:Y:S01]  /*3030*/  LOP3.LUT P1, RZ, R6, 0x1, RZ, 0xc0, !PT ;  /* 0x0000000106ff7812 */ /* 0x004fe2000782c0ff */
[----:B------:R-:W2:Y:S02]  /*3040*/  SYNCS.PHASECHK.TRANS64.TRYWAIT P0, [UR8+0xc0], R0 ;  /* 0x0000c000ff0075a7 */ /* 0x000ea40008001108 */
[----:B-12-4-:R-:W-:Y:S10]  /*3050*/  @!P0 BRA `(.L_x_54) ;  /* 0x0000004400d88947 */ /* 0x016ff40003800000 */
.L_x_132:
[----:B------:R-:W-:Y:S01]  /*3060*/  IADD3 R10, PT, PT, R10, 0x1, RZ ;  /* 0x000000010a0a7810 */ /* 0x000fe20007ffe0ff */
[----:B------:R-:W-:Y:S06]  /*3070*/  BRA.U !UP3, `(.L_x_55) ;  /* 0x000000010b987547 */ /* 0x000fec000b800000 */
[----:B------:R-:W-:Y:S01]  /*3080*/  UPLOP3.LUT UP4, UPT, UPT, UPT, UPT, 0x40, 0x4 ;  /* 0x000000000004789c */ /* 0x000fe20003f8e870 */
[----:B------:R-:W-:Y:S01]  /*3090*/  UMOV UR16, UR10 ;  /* 0x0000000a00107c82 */ /* 0x000fe20008000000 */
[----:B------:R-:W-:Y:S01]  /*30a0*/  UMOV UR15, UR5 ;  /* 0x00000005000f7c82 */ /* 0x000fe20008000000 */
[----:B------:R-:W-:-:S08]  /*30b0*/  UMOV UR14, UR17 ;  /* 0x00000011000e7c82 */ /* 0x000fd00008000000 */
.L_x_58:
[----:B------:R-:W-:Y:S02]  /*30c0*/  UIADD3 UR16, UPT, UPT, UR16, 0x1, URZ ;  /* 0x0000000110107890 */ /* 0x000fe4000fffe0ff */
[----:B--2---:R-:W-:Y:S02]  /*30d0*/  ULEA UR7, UR14, UR6, 0x3 ;  /* 0x000000060e077291 */ /* 0x004fe4000f8e18ff */
[----:B------:R-:W-:Y:S01]  /*30e0*/  UISETP.NE.AND UP0, UPT, UR16, URZ, UPT ;  /* 0x000000ff1000728c */ /* 0x000fe2000bf05270 */
[----:B----4-:R-:W-:Y:S10]  /*30f0*/  @P2 BRA `(.L_x_56) ;  /* 0x00000000000c2947 */ /* 0x010ff40003800000 */
[----:B-1----:R-:W-:Y:S04]  /*3100*/  SHF.L.U32 R2, R8, 0x1f, RZ ;  /* 0x0000001f08027819 */ /* 0x002fe800000006ff */
[----:B------:R-:W1:Y:S02]  /*3110*/  SYNCS.PHASECHK.TRANS64.TRYWAIT P0, [UR7], R2 ;  /* 0x00000002ff0075a7 */ /* 0x000e640008001107 */
[----:B-1----:R-:W-:Y:S05]  /*3120*/  @!P0 BRA `(.L_x_57) ;  /* 0x0000004400bc8947 */ /* 0x002fea0003800000 */
.L_x_56:
[----:B------:R-:W-:Y:S01]  /*3130*/  UISETP.NE.AND UP1, UPT, UR15, 0x1, UPT ;  /* 0x000000010f00788c */ /* 0x000fe2000bf25270 */
[----:B------:R-:W-:Y:S01]  /*3140*/  PLOP3.LUT P2, PT, PT, PT, PT, 0x80, 0x8 ;  /* 0x000000000008781c */ /* 0x000fe20003f4f070 */
[----:B------:R-:W-:Y:S02]  /*3150*/  UIADD3 UR17, UPT, UPT, UR14, 0x1, URZ ;  /* 0x000000010e117890 */ /* 0x000fe4000fffe0ff */
[----:B------:R-:W-:Y:S02]  /*3160*/  ULEA UR24, UR14, UR12, 0x8 ;  /* 0x0000000c0e187291 */ /* 0x000fe4000f8e40ff */
[----:B------:R-:W-:Y:S01]  /*3170*/  UISETP.NE.AND UP2, UPT, UR17, 0x4, UPT ;  /* 0x000000041100788c */ /* 0x000fe2000bf45270 */
[----:B------:R-:W-:Y:S01]  /*3180*/  PLOP3.LUT P0, PT, PT, PT, UP1, 0x80, 0x8 ;  /* 0x000000000008781c */ /* 0x000fe20003f0f018 */
[----:B------:R-:W-:Y:S02]  /*3190*/  ULEA UR26, UR14, UR11, 0x9 ;  /* 0x0000000b0e1a7291 */ /* 0x000fe4000f8e48ff */
[----:B------:R-:W-:Y:S02]  /*31a0*/  USEL UR13, URZ, 0x1, UP2 ;  /* 0x00000001ff0d7887 */ /* 0x000fe40009000000 */
[----:B------:R-:W-:Y:S02]  /*31b0*/  USEL UR17, UR17, URZ, UP2 ;  /* 0x000000ff11117287 */ /* 0x000fe40009000000 */
[----:B------:R-:W-:Y:S02]  /*31c0*/  UIADD3 UR30, UPT, UPT, UR24, 0x2, URZ ;  /* 0x00000002181e7890 */ /* 0x000fe4000fffe0ff */
[----:B------:R-:W-:Y:S01]  /*31d0*/  @UP1 ULEA UR4, UR17, UR6, 0x3 ;  /* 0x0000000611041291 */ /* 0x000fe2000f8e18ff */
[----:B------:R-:W-:Y:S01]  /*31e0*/  LOP3.LUT R8, R8, UR13, RZ, 0x3c, !PT ;  /* 0x0000000d08087c12 */ /* 0x000fe2000f8e3cff */
[----:B------:R-:W-:Y:S02]  /*31f0*/  UIADD3 UR28, UPT, UPT, UR26, 0x2, URZ ;  /* 0x000000021a1c7890 */ /* 0x000fe4000fffe0ff */
[----:B------:R-:W-:Y:S01]  /*3200*/  UIADD3 UR7, UPT, UPT, UR7, 0x20, URZ ;  /* 0x0000002007077890 */ /* 0x000fe2000fffe0ff */
[----:B-1----:R-:W-:Y:S01]  /*3210*/  @P0 SHF.L.U32 R0, R8, 0x1f, RZ ;  /* 0x0000001f08000819 */ /* 0x002fe200000006ff */
[----:B------:R-:W-:Y:S01]  /*3220*/  UMOV UR25, 0x80004020 ;  /* 0x8000402000197882 */ /* 0x000fe20000000000 */
[----:B------:R-:W-:Y:S01]  /*3230*/  UMOV UR27, 0x80004020 ;  /* 0x80004020001b7882 */ /* 0x000fe20000000000 */
[----:B------:R-:W-:Y:S01]  /*3240*/  UMOV UR31, 0x80004020 ;  /* 0x80004020001f7882 */ /* 0x000fe20000000000 */
[----:B------:R2:W4:Y:S01]  /*3250*/  @P0 SYNCS.PHASECHK.TRANS64.TRYWAIT P2, [UR4], R0 ;  /* 0x00000000ff0005a7 */ /* 0x0005220008041104 */
[----:B------:R-:W-:Y:S01]  /*3260*/  UIADD3 UR15, UPT, UPT, UR15, -0x1, URZ ;  /* 0xffffffff0f0f7890 */ /* 0x000fe2000fffe0ff */
[----:B------:R2:W-:Y:S01]  /*3270*/  UTCHMMA gdesc[UR26], gdesc[UR24], tmem[UR9], tmem[UR22], idesc[UR23], UP4 ;  /* 0x00ff16181a0075ea */ /* 0x0005e2000a000009 */
[----:B------:R-:W-:Y:S01]  /*3280*/  UPLOP3.LUT UP4, UPT, UPT, UPT, UPT, 0x80, 0x8 ;  /* 0x000000000008789c */ /* 0x000fe20003f8f070 */
[----:B------:R-:W-:Y:S01]  /*3290*/  UMOV UR29, 0x80004020 ;  /* 0x80004020001d7882 */ /* 0x000fe20000000000 */
[----:B------:R-:W-:Y:S01]  /*32a0*/  UMOV UR14, UR17 ;  /* 0x00000011000e7c82 */ /* 0x000fe20008000000 */
[----:B------:R2:W-:Y:S01]  /*32b0*/  UTCHMMA gdesc[UR28], gdesc[UR30], tmem[UR9], tmem[UR20], idesc[UR21], UPT ;  /* 0x00ff141e1c0075ea */ /* 0x0005e2000b800009 */
[----:B------:R2:W-:Y:S01]  /*32c0*/  UTCBAR [UR7], URZ ;  /* 0x000000ff070073e9 */ /* 0x0005e200080000ff */
[----:B------:R-:W-:Y:S06]  /*32d0*/  BRA.U UP0, `(.L_x_58) ;  /* 0xfffffffd00787547 */ /* 0x000fec000b83ffff */
.L_x_55:
[----:B------:R-:W-:Y:S01]  /*32e0*/  UIADD3 UR18, UPT, UPT, UR18, 0x1, URZ ;  /* 0x0000000112127890 */ /* 0x000fe2000fffe0ff */
[C---:B------:R-:W-:Y:S01]  /*32f0*/  ISETP.NE.AND P0, PT, R10.reuse, 0x2, PT ;  /* 0x000000020a00780c */ /* 0x040fe20003f05270 */
[----:B------:R-:W-:Y:S02]  /*3300*/  UIADD3 UR8, UPT, UPT, UR8, 0xa0, URZ ;  /* 0x000000a008087890 */ /* 0x000fe4000fffe0ff */
[----:B------:R-:W-:Y:S01]  /*3310*/  UISETP.NE.AND UP0, UPT, UR18, 0x4, UPT ;  /* 0x000000041200788c */ /* 0x000fe2000bf05270 */
[----:B-12---:R-:W-:Y:S02]  /*3320*/  SEL R0, RZ, 0x1, P0 ;  /* 0x00000001ff007807 */ /* 0x006fe40000000000 */
[----:B------:R-:W-:Y:S01]  /*3330*/  SEL R10, R10, RZ, P0 ;  /* 0x000000ff0a0a7207 */ /* 0x000fe20000000000 */
[----:B------:R-:W-:Y:S01]  /*3340*/  USEL UR4, URZ, 0x1, UP0 ;  /* 0x00000001ff047887 */ /* 0x000fe20008000000 */
[----:B------:R-:W-:Y:S01]  /*3350*/  LOP3.LUT R9, R9, R0, RZ, 0x3c, !PT ;  /* 0x0000000009097212 */ /* 0x000fe200078e3cff */
[----:B------:R-:W-:Y:S01]  /*3360*/  USEL UR18, UR18, URZ, UP0 ;  /* 0x000000ff12127287 */ /* 0x000fe20008000000 */
[----:B------:R1:W-:Y:S03]  /*3370*/  UTCBAR [UR8], URZ ;  /* 0x000000ff080073e9 */ /* 0x0003e600080000ff */
[----:B------:R-:W-:Y:S01]  /*3380*/  LOP3.LUT R11, R11, UR4, RZ, 0x3c, !PT ;  /* 0x000000040b0b7c12 */ /* 0x000fe2000f8e3cff */
[----:B------:R-:W-:Y:S07]  /*3390*/  @P1 BRA `(.L_x_59) ;  /* 0xfffffff800c81947 */ /* 0x000fee000383ffff */
[----:B------:R-:W2:Y:S01]  /*33a0*/  S2UR UR4, SR_CgaCtaId ;  /* 0x00000000000479c3 */ /* 0x000ea20000008800 */
[----:B------:R-:W-:Y:S01]  /*33b0*/  ELECT P0, URZ, PT ;  /* 0x0000000000ff782f */ /* 0x000fe20003800000 */
[----:B------:R-:W-:Y:S01]  /*33c0*/  IMAD.MOV.U32 R0, RZ, RZ, 0x1 ;  /* 0x00000001ff007424 */ /* 0x000fe200078e00ff */
[----:B------:R-:W-:Y:S01]  /*33d0*/  UIADD3 UR6, UPT, UPT, UR6, 0xc0, URZ ;  /* 0x000000c006067890 */ /* 0x000fe2000fffe0ff */
[----:B------:R-:W-:Y:S01]  /*33e0*/  SHF.L.U32 R2, R11, 0x1f, RZ ;  /* 0x0000001f0b027819 */ /* 0x000fe200000006ff */
[----:B------:R-:W-:-:S03]  /*33f0*/  UMOV UR5, 0x40 ;  /* 0x0000004000057882 */ /* 0x000fc60000000000 */
[----:B------:R-:W-:Y:S01]  /*3400*/  UVIRTCOUNT.DEALLOC.SMPOOL 0x80 ;  /* 0x000000800000784c */ /* 0x000fe20000000000 */
[----:B--2---:R-:W-:Y:S02]  /*3410*/  ULEA UR4, UR4, UR5, 0x18 ;  /* 0x0000000504047291 */ /* 0x004fe4000f8ec0ff */
[----:B------:R-:W-:-:S07]  /*3420*/  ULEA UR5, UR18, UR6, 0x3 ;  /* 0x0000000612057291 */ /* 0x000fce000f8e18ff */
[----:B------:R2:W-:Y:S02]  /*3430*/  @P0 STS.U8 [UR4+0x1c], R0 ;  /* 0x00001c00ff000988 */ /* 0x0005e40008000004 */
[----:B------:R-:W3:Y:S02]  /*3440*/  SYNCS.PHASECHK.TRANS64.TRYWAIT P0, [UR5], R2 ;  /* 0x00000002ff0075a7 */ /* 0x000ee40008001105 */
[----:B--23--:R-:W-:Y:S05]  /*3450*/  @!P0 BRA `(.L_x_60) ;  /* 0x0000004400088947 */ /* 0x00cfea0003800000 */
.L_x_135:
[----:B------:R-:W-:-:S04]  /*3460*/  UIADD3 UR7, UPT, UPT, UR18, 0x1, URZ ;  /* 0x0000000112077890 */ /* 0x000fc8000fffe0ff */
[----:B------:R-:W-:-:S04]  /*3470*/  UISETP.NE.AND UP0, UPT, UR7, 0x4, UPT ;  /* 0x000000040700788c */ /* 0x000fc8000bf05270 */
[----:B-1----:R-:W-:Y:S02]  /*3480*/  USEL UR8, URZ, 0x1, UP0 ;  /* 0x00000001ff087887 */ /* 0x002fe40008000000 */
[----:B------:R-:W-:-:S04]  /*3490*/  USEL UR7, UR7, URZ, UP0 ;  /* 0x000000ff07077287 */ /* 0x000fc80008000000 */
[----:B------:R-:W-:Y:S01]  /*34a0*/  ULEA UR5, UR7, UR6, 0x3 ;  /* 0x0000000607057291 */ /* 0x000fe2000f8e18ff */
[----:B--2---:R-:W-:-:S04]  /*34b0*/  LOP3.LUT R2, R11, UR8, RZ, 0x3c, !PT ;  /* 0x000000080b027c12 */ /* 0x004fc8000f8e3cff */
[----:B------:R-:W-:-:S04]  /*34c0*/  SHF.L.U32 R3, R2, 0x1f, RZ ;  /* 0x0000001f02037819 */ /* 0x000fc800000006ff */
[----:B------:R-:W1:Y:S02]  /*34d0*/  SYNCS.PHASECHK.TRANS64.TRYWAIT P0, [UR5], R3 ;  /* 0x00000003ff0075a7 */ /* 0x000e640008001105 */
[----:B-1----:R-:W-:Y:S05]  /*34e0*/  @!P0 BRA `(.L_x_61) ;  /* 0x0000004000fc8947 */ /* 0x002fea0003800000 */
.L_x_137:
        /* <DEDUP_REMOVED lines=9> */
.L_x_139:
[----:B------:R-:W-:-:S04]  /*3580*/  UIADD3 UR7, UPT, UPT, UR7, 0x1, URZ ;  /* 0x0000000107077890 */ /* 0x000fc8000fffe0ff */
[----:B------:R-:W-:-:S04]  /*3590*/  UISETP.NE.AND UP0, UPT, UR7, 0x4, UPT ;  /* 0x000000040700788c */ /* 0x000fc8000bf05270 */
[----:B------:R-:W-:Y:S02]  /*35a0*/  USEL UR5, URZ, 0x1, UP0 ;  /* 0x00000001ff057887 */ /* 0x000fe40008000000 */
[----:B------:R-:W-:-:S04]  /*35b0*/  USEL UR7, UR7, URZ, UP0 ;  /* 0x000000ff07077287 */ /* 0x000fc80008000000 */
[----:B------:R-:W-:Y:S01]  /*35c0*/  ULEA UR7, UR7, UR6, 0x3 ;  /* 0x0000000607077291 */ /* 0x000fe2000f8e18ff */
[----:B------:R-:W-:-:S04]  /*35d0*/  LOP3.LUT R2, R2, UR5, RZ, 0x3c, !PT ;  /* 0x0000000502027c12 */ /* 0x000fc8000f8e3cff */
[----:B------:R-:W-:-:S04]  /*35e0*/  SHF.L.U32 R2, R2, 0x1f, RZ ;  /* 0x0000001f02027819 */ /* 0x000fc800000006ff */
[----:B------:R-:W2:Y:S02]  /*35f0*/  SYNCS.PHASECHK.TRANS64.TRYWAIT P0, [UR7], R2 ;  /* 0x00000002ff0075a7 */ /* 0x000ea40008001107 */
[----:B--2---:R-:W-:Y:S05]  /*3600*/  @!P0 BRA `(.L_x_63) ;  /* 0x0000004000e48947 */ /* 0x004fea0003800000 */
.L_x_141:
[----:B------:R-:W-:Y:S01]  /*3610*/  NOP ;  /* 0x0000000000007918 */ /* 0x000fe20000000000 */
[----:B-1----:R-:W1:Y:S01]  /*3620*/  LDS R0, [UR4+0x14] ;  /* 0x00001404ff007984 */ /* 0x002e620008000800 */
[----:B------:R-:W-:Y:S01]  /*3630*/  ULOP3.LUT UR6, UR19, 0xffff, URZ, 0xc0, !UPT ;  /* 0x0000ffff13067892 */ /* 0x000fe2000f8ec0ff */
[----:B------:R-:W-:Y:S01]  /*3640*/  UMOV UR8, 0xffff ;  /* 0x0000ffff00087882 */ /* 0x000fe20000000000 */
[----:B------:R-:W-:Y:S02]  /*3650*/  UMOV UR5, 0x1 ;  /* 0x0000000100057882 */ /* 0x000fe40000000000 */
[----:B------:R-:W-:-:S04]  /*3660*/  USHF.R.U32.HI UR6, URZ, 0x5, UR6 ;  /* 0x00000005ff067899 */ /* 0x000fc80008011606 */
[----:B------:R-:W-:Y:S02]  /*3670*/  USHF.L.U32 UR8, UR8, UR6, URZ ;  /* 0x0000000608087299 */ /* 0x000fe400080006ff */
[----:B------:R-:W-:-:S04]  /*3680*/  USHF.L.U32 UR5, UR5, UR6, URZ ;  /* 0x0000000605057299 */ /* 0x000fc800080006ff */
[----:B-1----:R-:W-:-:S04]  /*3690*/  LOP3.LUT R0, R0, UR8, RZ, 0xc0, !PT ;  /* 0x0000000800007c12 */ /* 0x002fc8000f8ec0ff */
[----:B------:R-:W-:-:S13]  /*36a0*/  ISETP.NE.AND P0, PT, R0, UR8, PT ;  /* 0x0000000800007c0c */ /* 0x000fda000bf05270 */
[----:B------:R-:W-:Y:S05]  /*36b0*/  @P0 BRA `(.L_x_64) ;  /* 0x0000000000580947 */ /* 0x000fea0003800000 */
[----:B------:R-:W1:Y:S02]  /*36c0*/  LDS R0, [UR4+0x18] ;  /* 0x00001804ff007984 */ /* 0x000e640008000800 */
[----:B-1----:R-:W-:-:S04]  /*36d0*/  LOP3.LUT R0, R0, UR5, RZ, 0xc0, !PT ;  /* 0x0000000500007c12 */ /* 0x002fc8000f8ec0ff */
[----:B------:R-:W-:-:S13]  /*36e0*/  ISETP.NE.AND P0, PT, R0, UR5, PT ;  /* 0x0000000500007c0c */ /* 0x000fda000bf05270 */
[----:B------:R-:W-:Y:S05]  /*36f0*/  @P0 BRA `(.L_x_65) ;  /* 0x00000000003c0947 */ /* 0x000fea0003800000 */
[----:B------:R-:W1:Y:S01]  /*3700*/  S2R R2, SR_LANEID ;  /* 0x0000000000027919 */ /* 0x000e620000000000 */
[----:B------:R-:W-:Y:S01]  /*3710*/  ULOP3.LUT UR8, URZ, UR8, URZ, 0x33, !UPT ;  /* 0x00000008ff087292 */ /* 0x000fe2000f8e33ff */
[----:B------:R-:W-:Y:S02]  /*3720*/  VOTEU.ANY UR7, UPT, PT ;  /* 0x0000000000077886 */ /* 0x000fe400038e0100 */
[----:B------:R-:W-:-:S03]  /*3730*/  UFLO.U32 UR7, UR7 ;  /* 0x00000007000772bd */ /* 0x000fc600080e0000 */
[----:B------:R-:W-:-:S04]  /*3740*/  IMAD.U32 R0, RZ, RZ, UR8 ;  /* 0x00000008ff007e24 */ /* 0x000fc8000f8e00ff */
[----:B------:R2:W3:Y:S02]  /*3750*/  REDUX UR6, R0 ;  /* 0x00000000000673c4 */ /* 0x0004e40000000000 */
[----:B------:R1:W-:Y:S02]  /*3760*/  UTCATOMSWS.AND URZ, UR8 ;  /* 0x0000000800ff79e3 */ /* 0x0003e40008000000 */
[----:B-1----:R-:W-:Y:S02]  /*3770*/  ISETP.EQ.U32.AND P0, PT, R2, UR7, PT ;  /* 0x0000000702007c0c */ /* 0x002fe4000bf02070 */
[----:B--2---:R-:W-:Y:S02]  /*3780*/  LOP3.LUT R0, RZ, UR5, RZ, 0x33, !PT ;  /* 0x00000005ff007c12 */ /* 0x004fe4000f8e33ff */
[----:B---3--:R-:W-:Y:S02]  /*3790*/  MOV R2, UR6 ;  /* 0x0000000600027c02 */ /* 0x008fe40008000f00 */
[----:B------:R-:W1:Y:S07]  /*37a0*/  REDUX UR5, R0 ;  /* 0x00000000000573c4 */ /* 0x000e6e0000000000 */
[----:B------:R2:W-:Y:S01]  /*37b0*/  @P0 ATOMS.AND RZ, [UR4+0x14], R2 ;  /* 0x00001402ffff098c */ /* 0x0005e2000a800004 */
[----:B-1----:R-:W-:-:S05]  /*37c0*/  IMAD.U32 R0, RZ, RZ, UR5 ;  /* 0x00000005ff007e24 */ /* 0x002fca000f8e00ff */
[----:B------:R2:W-:Y:S01]  /*37d0*/  @P0 ATOMS.AND RZ, [UR4+0x18], R0 ;  /* 0x00001800ffff098c */ /* 0x0005e2000a800004 */
[----:B------:R-:W-:Y:S05]  /*37e0*/  BRA `(.L_x_66) ;  /* 0x0000000000147947 */ /* 0x000fea0003800000 */
.L_x_65:
[----:B------:R-:W-:Y:S02]  /*37f0*/  MOV R2, 0x3810 ;  /* 0x0000381000027802 */ /* 0x000fe40000000f00 */
[----:B----45:R-:W-:Y:S05]  /*3800*/  CALL.REL.NOINC `($__internal_0_$__cuda_sm10x_tcgen05_guardrail_trap_col_being_dealloced_not_returned_by_alloc) ;  /* 0x0000004400587944 */ /* 0x030fea0003c00000 */
[----:B------:R-:W-:Y:S05]  /*3810*/  BRA `(.L_x_66) ;  /* 0x0000000000087947 */ /* 0x000fea0003800000 */
.L_x_64:
[----:B------:R-:W-:Y:S02]  /*3820*/  MOV R2, 0x3840 ;  /* 0x0000384000027802 */ /* 0x000fe40000000f00 */
[----:B----45:R-:W-:Y:S05]  /*3830*/  CALL.REL.NOINC `($__internal_2_$__cuda_sm10x_tcgen05_guardrail_trap_unallocated_columns_being_dealloced) ;  /* 0x0000004400647944 */ /* 0x030fea0003c00000 */
.L_x_66:
[----:B------:R-:W-:Y:S01]  /*3840*/  NOP ;  /* 0x0000000000007918 */ /* 0x000fe20000000000 */
[----:B------:R-:W-:Y:S05]  /*3850*/  EXIT ;  /* 0x000000000000794d */ /* 0x000fea0003800000 */
.L_x_48:
[----:B------:R-:W-:-:S09]  /*3860*/  UISETP.NE.OR UP2, UPT, UR8, 0x3, !UP2 ;  /* 0x000000030800788c */ /* 0x000fd2000d745670 */
[----:B------:R-:W-:Y:S05]  /*3870*/  BRA.U UP2, `(.L_x_67) ;  /* 0x0000000d02b07547 */ /* 0x000fea000b800000 */
[----:B------:R-:W1:Y:S01]  /*3880*/  LDC R0, c[0x0][0xb30] ;  /* 0x0002cc00ff007b82 */ /* 0x000e620000000800 */
[----:B------:R-:W2:Y:S01]  /*3890*/  LDCU.64 UR8, c[0x0][0x888] ;  /* 0x00011100ff0877ac */ /* 0x000ea20008000a00 */
[----:B------:R-:W-:Y:S02]  /*38a0*/  HFMA2 R27, -RZ, RZ, 0, 0 ;  /* 0x00000000ff1b7431 */ /* 0x000fe400000001ff */
[----:B------:R-:W-:Y:S01]  /*38b0*/  IMAD.MOV.U32 R29, RZ, RZ, 0x1 ;  /* 0x00000001ff1d7424 */ /* 0x000fe200078e00ff */
[----:B------:R-:W-:Y:S01]  /*38c0*/  MOV R25, 0x2000 ;  /* 0x0000200000197802 */ /* 0x000fe20000000f00 */
[----:B------:R-:W4:Y:S01]  /*38d0*/  LDCU.64 UR4, c[0x0][0x890] ;  /* 0x00011200ff0477ac */ /* 0x000f220008000a00 */
[----:B------:R-:W-:Y:S01]  /*38e0*/  IMAD.MOV.U32 R28, RZ, RZ, RZ ;  /* 0x000000ffff1c7224 */ /* 0x000fe200078e00ff */
[----:B------:R-:W3:Y:S01]  /*38f0*/  LDC R24, c[0x0][0x370] ;  /* 0x0000dc00ff187b82 */ /* 0x000ee20000000800 */
[----:B------:R-:W-:Y:S01]  /*3900*/  UMOV UR7, 0x400 ;  /* 0x0000040000077882 */ /* 0x000fe20000000000 */
[----:B------:R-:W-:-:S02]  /*3910*/  UPLOP3.LUT UP1, UPT, UPT, UPT, UPT, 0x40, 0x4 ;  /* 0x000000000004789c */ /* 0x000fc40003f2e870 */
[----:B------:R-:W-:Y:S01]  /*3920*/  ULEA UR7, UR37, UR7, 0x18 ;  /* 0x0000000725077291 */ /* 0x000fe2000f8ec0ff */
[----:B------:R-:W-:-:S03]  /*3930*/  UMOV UR13, URZ ;  /* 0x000000ff000d7c82 */ /* 0x000fc60008000000 */
[----:B------:R-:W3:Y:S01]  /*3940*/  LDC R3, c[0x0][0xb0c] ;  /* 0x0002c300ff037b82 */ /* 0x000ee20000000800 */
[----:B--2---:R-:W-:Y:S02]  /*3950*/  UISETP.NE.U32.AND UP3, UPT, UR8, URZ, UPT ;  /* 0x000000ff0800728c */ /* 0x004fe4000bf65070 */
[----:B----4-:R-:W-:-:S05]  /*3960*/  UISETP.NE.U32.AND UP4, UPT, UR4, URZ, UPT ;  /* 0x000000ff0400728c */ /* 0x010fca000bf85070 */
[----:B------:R-:W2:Y:S01]  /*3970*/  LDC R18, c[0x0][0xb20] ;  /* 0x0002c800ff127b82 */ /* 0x000ea20000000800 */
[----:B-1----:R-:W-:Y:S01]  /*3980*/  ISETP.NE.AND P1, PT, R0, 0x1, PT ;  /* 0x000000010000780c */ /* 0x002fe20003f25270 */
[----:B------:R-:W-:Y:S02]  /*3990*/  UISETP.NE.AND.EX UP3, UPT, UR9, URZ, UPT, UP3 ;  /* 0x000000ff0900728c */ /* 0x000fe4000bf65330 */
[----:B------:R-:W-:-:S04]  /*39a0*/  UISETP.NE.AND.EX UP4, UPT, UR5, URZ, UPT, UP4 ;  /* 0x000000ff0500728c */ /* 0x000fc8000bf85340 */
[----:B------:R-:W1:Y:S08]  /*39b0*/  LDC.64 R30, c[0x0][0x348] ;  /* 0x0000d200ff1e7b82 */ /* 0x000e700000000a00 */
[----:B------:R-:W4:Y:S08]  /*39c0*/  LDC.64 R16, c[0x0][0xb10] ;  /* 0x0002c400ff107b82 */ /* 0x000f300000000a00 */
[----:B------:R-:W1:Y:S08]  /*39d0*/  LDC.64 R6, c[0x0][0xb18] ;  /* 0x0002c600ff067b82 */ /* 0x000e700000000a00 */
[----:B------:R-:W1:Y:S08]  /*39e0*/  LDC.64 R4, c[0x0][0xb28] ;  /* 0x0002ca00ff047b82 */ /* 0x000e700000000a00 */
[----:B--23--:R-:W1:Y:S02]  /*39f0*/  LDC R19, c[0x0][0x374] ;  /* 0x0000dd00ff137b82 */ /* 0x00ce640000000800 */
.L_x_76:
[C---:B------:R-:W-:Y:S02]  /*3a00*/  LEA R0, R28.reuse, UR7, 0x3 ;  /* 0x000000071c007c11 */ /* 0x040fe4000f8e18ff */
[----:B------:R-:W-:Y:S02]  /*3a10*/  SHF.L.U32 R2, R27, 0x1f, RZ ;  /* 0x0000001f1b027819 */ /* 0x000fe400000006ff */
[----:B------:R-:W-:Y:S02]  /*3a20*/  LEA R20, R28, UR7, 0x4 ;  /* 0x000000071c147c11 */ /* 0x000fe4000f8e20ff */
[----:B--2---:R-:W2:Y:S02]  /*3a30*/  SYNCS.PHASECHK.TRANS64.TRYWAIT P0, [R0+URZ+0x80], R2 ;  /* 0x00008002000075a7 */ /* 0x004ea400080011ff */
[----:B--2---:R-:W-:Y:S05]  /*3a40*/  @!P0 BRA `(.L_x_68) ;  /* 0x0000003c00ec8947 */ /* 0x004fea0003800000 */
.L_x_142:
[----:B------:R-:W-:Y:S01]  /*3a50*/  ISETP.GE.AND P0, PT, R40, 0x1, PT ;  /* 0x000000012800780c */ /* 0x000fe20003f06270 */
[----:B------:R-:W3:Y:S01]  /*3a60*/  LDS.128 R20, [R20+0x110] ;  /* 0x0001100014147984 */ /* 0x000ee20000000c00 */
[----:B--2---:R-:W-:Y:S01]  /*3a70*/  VIADD R0, R0, 0x90 ;  /* 0x0000009000007836 */ /* 0x004fe20000000000 */
[----:B------:R-:W-:Y:S01]  /*3a80*/  @!PT LDS RZ, [RZ] ;  /* 0x00000000fffff984 */ /* 0x000fe20000000800 */
[----:B------:R-:W-:Y:S01]  /*3a90*/  @!PT LDS RZ, [RZ] ;  /* 0x00000000fffff984 */ /* 0x000fe20000000800 */
[----:B------:R-:W-:Y:S01]  /*3aa0*/  @!PT LDS RZ, [RZ] ;  /* 0x00000000fffff984 */ /* 0x000fe20000000800 */
[----:B------:R-:W-:Y:S01]  /*3ab0*/  @!PT LDS RZ, [RZ] ;  /* 0x00000000fffff984 */ /* 0x000fe20000000800 */
[----:B------:R2:W-:Y:S06]  /*3ac0*/  MEMBAR.ALL.CTA ;  /* 0x0000000000007992 */ /* 0x0005ec0000008000 */
[----:B--2---:R-:W2:Y:S01]  /*3ad0*/  FENCE.VIEW.ASYNC.S ;  /* 0x00000000000073c6 */ /* 0x004ea20000000000 */
[----:B------:R-:W-:Y:S04]  /*3ae0*/  PRMT R0, RZ, 0x654, R0 ;  /* 0x00000654ff007816 */ /* 0x000fe80000000000 */
[----:B--2---:R2:W-:Y:S01]  /*3af0*/  SYNCS.ARRIVE.TRANS64.RED.A1T0 RZ, [R0+URZ], RZ ;  /* 0x000000ff00ff79a7 */ /* 0x0045e200081004ff */
[----:B---3--:R-:W-:Y:S11]  /*3b00*/  LOP3.LUT P3, RZ, R22, 0x1, RZ, 0xc0, !PT ;  /* 0x0000000116ff7812 */ /* 0x008ff6000786c0ff */
[----:B------:R-:W-:Y:S02]  /*3b10*/  @!UPT UIADD3 URZ, UPT, UPT, URZ, URZ, URZ ;  /* 0x000000fffffff290 */ /* 0x000fe4000fffe0ff */
[----:B------:R-:W-:Y:S02]  /*3b20*/  @P3 MOV R11, R20 ;  /* 0x00000014000b3202 */ /* 0x000fe40000000f00 */
[----:B------:R-:W-:Y:S01]  /*3b30*/  @P3 LOP3.LUT R10, R21, 0xffff, RZ, 0xc0, !PT ;  /* 0x0000ffff150a3812 */ /* 0x000fe200078ec0ff */
[----:B--2---:R-:W-:Y:S06]  /*3b40*/  @!P0 BRA `(.L_x_69) ;  /* 0x0000000000a48947 */ /* 0x004fec0003800000 */
[-C--:B-1----:R-:W-:Y:S01]  /*3b50*/  IMAD.HI.U32 R0, R19, R7.reuse, RZ ;  /* 0x0000000713007227 */ /* 0x082fe200078e00ff */
[----:B------:R-:W-:Y:S02]  /*3b60*/  ISETP.NE.AND P0, PT, R6, 0x1, PT ;  /* 0x000000010600780c */ /* 0x000fe40003f05270 */
[----:B------:R-:W-:Y:S01]  /*3b70*/  ISETP.NE.AND P2, PT, R40, 0x1, PT ;  /* 0x000000012800780c */ /* 0x000fe20003f45270 */
[----:B----4-:R-:W-:Y:S01]  /*3b80*/  IMAD.HI.U32 R9, R24, R16, RZ ;  /* 0x0000001018097227 */ /* 0x010fe200078e00ff */
[----:B------:R-:W-:Y:S02]  /*3b90*/  SHF.R.U32.HI R0, RZ, R18, R0 ;  /* 0x00000012ff007219 */ /* 0x000fe40000011600 */
[----:B------:R-:W-:Y:S01]  /*3ba0*/  ISETP.NE.AND P4, PT, R3, 0x1, PT ;  /* 0x000000010300780c */ /* 0x000fe20003f85270 */
[----:B------:R-:W-:Y:S01]  /*3bb0*/  IMAD.HI.U32 R13, R10, R7, RZ ;  /* 0x000000070a0d7227 */ /* 0x000fe200078e00ff */
[----:B------:R-:W-:Y:S02]  /*3bc0*/  SHF.R.U32.HI R9, RZ, R17, R9 ;  /* 0x00000011ff097219 */ /* 0x000fe40000011609 */
[----:B------:R-:W-:Y:S01]  /*3bd0*/  SEL R0, R19, R0, !P0 ;  /* 0x0000000013007207 */ /* 0x000fe20004000000 */
[----:B------:R-:W-:Y:S01]  /*3be0*/  IMAD.HI.U32 R12, R11, R16, RZ ;  /* 0x000000100b0c7227 */ /* 0x000fe200078e00ff */
[----:B------:R-:W-:Y:S03]  /*3bf0*/  SEL R9, R24, R9, !P4 ;  /* 0x0000000918097207 */ /* 0x000fe60006000000 */
[-C--:B------:R-:W-:Y:S01]  /*3c00*/  IMAD.HI.U32 R8, R0, R4.reuse, RZ ;  /* 0x0000000400087227 */ /* 0x080fe200078e00ff */
[----:B------:R-:W-:Y:S03]  /*3c10*/  SHF.R.U32.HI R12, RZ, R17, R12 ;  /* 0x00000011ff0c7219 */ /* 0x000fe6000001160c */
[----:B------:R-:W-:Y:S01]  /*3c20*/  IMAD.HI.U32 R2, R9, R4, RZ ;  /* 0x0000000409027227 */ /* 0x000fe200078e00ff */
[-C--:B------:R-:W-:Y:S02]  /*3c30*/  @P2 SHF.R.U32.HI R0, RZ, R5.reuse, R8 ;  /* 0x00000005ff002219 */ /* 0x080fe40000011608 */
[----:B------:R-:W-:Y:S02]  /*3c40*/  SHF.R.U32.HI R8, RZ, R18, R13 ;  /* 0x00000012ff087219 */ /* 0x000fe4000001160d */
[----:B------:R-:W-:Y:S01]  /*3c50*/  @P2 SHF.R.U32.HI R9, RZ, R5, R2 ;  /* 0x00000005ff092219 */ /* 0x000fe20000011602 */
[----:B------:R-:W-:Y:S01]  /*3c60*/  IMAD R0, R40, R0, RZ ;  /* 0x0000000028007224 */ /* 0x000fe200078e02ff */
[----:B------:R-:W-:Y:S02]  /*3c70*/  SEL R8, R10, R8, !P0 ;  /* 0x000000080a087207 */ /* 0x000fe40004000000 */
[----:B------:R-:W-:Y:S01]  /*3c80*/  SEL R2, R11, R12, !P4 ;  /* 0x0000000c0b027207 */ /* 0x000fe20006000000 */
[----:B------:R-:W-:Y:S01]  /*3c90*/  IMAD R12, R40, R9, RZ ;  /* 0x00000009280c7224 */ /* 0x000fe200078e02ff */
[C---:B------:R-:W-:Y:S01]  /*3ca0*/  ISETP.GE.AND P0, PT, R8.reuse, R0, PT ;  /* 0x000000000800720c */ /* 0x040fe20003f06270 */
[----:B------:R-:W-:Y:S03]  /*3cb0*/  IMAD.HI.U32 R0, R8, R4, RZ ;  /* 0x0000000408007227 */ /* 0x000fe600078e00ff */
[----:B------:R-:W-:Y:S02]  /*3cc0*/  ISETP.GE.OR P0, PT, R2, R12, P0 ;  /* 0x0000000c0200720c */ /* 0x000fe40000706670 */
[-C--:B------:R-:W-:Y:S04]  /*3cd0*/  SHF.R.U32.HI R0, RZ, R5.reuse, R0 ;  /* 0x00000005ff007219 */ /* 0x080fe80000011600 */
[----:B------:R-:W-:Y:S05]  /*3ce0*/  SEL R13, R8, R0, !P2 ;  /* 0x00000000080d7207 */ /* 0x000fea0005000000 */
[----:B------:R-:W-:Y:S02]  /*3cf0*/  IMAD.MOV R12, RZ, RZ, -R13 ;  /* 0x000000ffff0c7224 */ /* 0x000fe400078e0a0d */
[----:B------:R-:W-:Y:S04]  /*3d00*/  @!P0 IMAD.HI.U32 R0, R2, R4, RZ ;  /* 0x0000000402008227 */ /* 0x000fe800078e00ff */
[----:B------:R-:W-:Y:S01]  /*3d10*/  IMAD R12, R40, R12, R8 ;  /* 0x0000000c280c7224 */ /* 0x000fe200078e0208 */
[----:B------:R-:W-:Y:S04]  /*3d20*/  @!P0 SHF.R.U32.HI R0, RZ, R5, R0 ;  /* 0x00000005ff008219 */ /* 0x000fe80000011600 */
[----:B------:R-:W-:Y:S04]  /*3d30*/  @!P0 SEL R0, R2, R0, !P2 ;  /* 0x0000000002008207 */ /* 0x000fe80005000000 */
[----:B------:R-:W-:Y:S01]  /*3d40*/  @!P0 IADD3 R13, PT, PT, R13, -R0, RZ ;  /* 0x800000000d0d8210 */ /* 0x000fe20007ffe0ff */
[----:B------:R-:W-:Y:S01]  /*3d50*/  @!P0 IMAD R0, R9, R12, R0 ;  /* 0x0000000c09008224 */ /* 0x000fe200078e0200 */
[----:B------:R-:W-:Y:S01]  /*3d60*/  IADD3 R9, PT, PT, -R8, RZ, RZ ;  /* 0x000000ff08097210 */ /* 0x000fe20007ffe1ff */
[--C-:B------:R-:W-:Y:S02]  /*3d70*/  IMAD.MOV R12, RZ, RZ, -R2.reuse ;  /* 0x000000ffff0c7224 */ /* 0x100fe400078e0a02 */
[----:B------:R-:W-:Y:S02]  /*3d80*/  @!P0 IMAD R8, R13, R40, R2 ;  /* 0x000000280d088224 */ /* 0x000fe400078e0202 */
[----:B------:R-:W-:Y:S02]  /*3d90*/  @!P0 IMAD.MOV.U32 R2, RZ, RZ, R0 ;  /* 0x000000ffff028224 */ /* 0x000fe400078e0000 */
[----:B------:R-:W-:Y:S02]  /*3da0*/  IMAD R11, R3, R12, R11 ;  /* 0x0000000c030b7224 */ /* 0x000fe400078e020b */
[----:B------:R-:W-:Y:S02]  /*3db0*/  IMAD R10, R6, R9, R10 ;  /* 0x00000009060a7224 */ /* 0x000fe400078e020a */
[----:B------:R-:W-:Y:S02]  /*3dc0*/  IMAD R11, R2, R3, R11 ;  /* 0x00000003020b7224 */ /* 0x000fe400078e020b */
[----:B------:R-:W-:Y:S02]  /*3dd0*/  IMAD R10, R8, R6, R10 ;  /* 0x00000006080a7224 */ /* 0x000fe400078e020a */
.L_x_69:
[----:B------:R-:W-:Y:S05]  /*3de0*/  BRA.U UP1, `(.L_x_70) ;  /* 0x0000000101107547 */ /* 0x000fea000b800000 */
[----:B------:R-:W-:Y:S04]  /*3df0*/  MOV R2, UR6 ;  /* 0x0000000600027c02 */ /* 0x000fe80008000f00 */
[----:B------:R-:W-:Y:S04]  /*3e00*/  SHF.L.U32 R2, R2, 0x1f, RZ ;  /* 0x0000001f02027819 */ /* 0x000fe800000006ff */
[----:B------:R-:W2:Y:S02]  /*3e10*/  SYNCS.PHASECHK.TRANS64.TRYWAIT P0, [UR7+0x78], R2 ;  /* 0x00007802ff0075a7 */ /* 0x000ea40008001107 */
[----:B--2---:R-:W-:Y:S05]  /*3e20*/  @!P0 BRA `(.L_x_71) ;  /* 0x0000003c00088947 */ /* 0x004fea0003800000 */
.L_x_70:
[----:B------:R-:W-:Y:S02]  /*3e30*/  R2UR UR11, R15 ;  /* 0x000000000f0b72ca */ /* 0x000fe400000e0000 */
[----:B------:R-:W-:Y:S02]  /*3e40*/  R2UR UR10, R14 ;  /* 0x000000000e0a72ca */ /* 0x000fe400000e0000 */
[----:B------:R-:W-:Y:S04]  /*3e50*/  ISETP.NE.U32.AND P2, PT, RZ, UR4, PT ;  /* 0x00000004ff007c0c */ /* 0x000fe8000bf45070 */
[----:B------:R-:W-:Y:S05]  /*3e60*/  ISETP.NE.AND.EX P2, PT, RZ, UR5, PT, P2 ;  /* 0x00000005ff007c0c */ /* 0x000fea000bf45320 */
[----:B------:R-:W-:Y:S02]  /*3e70*/  USHF.L.U32 UR11, UR11, 0x7, URZ ;  /* 0x000000070b0b7899 */ /* 0x000fe400080006ff */
[----:B------:R-:W-:Y:S01]  /*3e80*/  USHF.L.U32 UR10, UR10, 0x6, URZ ;  /* 0x000000060a0a7899 */ /* 0x000fe200080006ff */
[----:B------:R-:W-:Y:S11]  /*3e90*/  BRA.U !UP4, `(.L_x_72) ;  /* 0x000000010c347547 */ /* 0x000ff6000b800000 */
[----:B------:R-:W-:Y:S01]  /*3ea0*/  UPLOP3.LUT UP0, UPT, UPT, UPT, UP3, 0x80, 0x8 ;  /* 0x000000000008789c */ /* 0x000fe20003f0f030 */
[----:B--2---:R-:W-:Y:S02]  /*3eb0*/  HFMA2 R0, -RZ, RZ, 0, 5.9604644775390625e-08 ;  /* 0x00000001ff007431 */ /* 0x004fe400000001ff */
[----:B------:R-:W-:Y:S03]  /*3ec0*/  IMAD.MOV.U32 R88, RZ, RZ, 0x1 ;  /* 0x00000001ff587424 */ /* 0x000fe600078e00ff */
[----:B------:R-:W-:Y:S05]  /*3ed0*/  PLOP3.LUT P0, PT, PT, PT, UP0, 0x80, 0x8 ;  /* 0x000000000008781c */ /* 0x000fea0003f0f008 */
[----:B------:R-:W2:Y:S01]  /*3ee0*/  @UP0 LDCU.64 UR14, c[0x0][0x888] ;  /* 0x00011100ff0e07ac */ /* 0x000ea20008000a00 */
[----:B------:R-:W-:Y:S07]  /*3ef0*/  @UP0 UIMAD UR8, UR36, UR4, URZ ;  /* 0x00000004240802a4 */ /* 0x000fee000f8e02ff */
[----:B------:R-:W-:Y:S01]  /*3f00*/  @!P0 PRMT R88, R0, 0x7610, R88 ;  /* 0x0000761000588816 */ /* 0x000fe20000000058 */
[----:B--2---:R-:W-:Y:S03]  /*3f10*/  @UP0 UIMAD.WIDE UR14, UR8, 0x4, UR14 ;  /* 0x00000004080e08a5 */ /* 0x004fe6000f8e020e */
[----:B------:R-:W2:Y:S03]  /*3f20*/  @!UP0 LDCU UR8, c[0x0][0x880] ;  /* 0x00011000ff0887ac */ /* 0x000ea60008000800 */
[----:B------:R-:W-:Y:S01]  /*3f30*/  IMAD.U32 R8, RZ, RZ, UR14 ;  /* 0x0000000eff087e24 */ /* 0x000fe2000f8e00ff */
[----:B------:R-:W-:Y:S05]  /*3f40*/  MOV R9, UR15 ;  /* 0x0000000f00097c02 */ /* 0x000fea0008000f00 */
[----:B-----5:R3:W5:Y:S02]  /*3f50*/  @P0 LDG.E R49, desc[UR46][R8.64] ;  /* 0x0000002e08310981 */ /* 0x020764000c1e1900 */
[----:B--23--:R-:W-:Y:S07]  /*3f60*/  @!P0 IMAD.U32 R49, RZ, RZ, UR8 ;  /* 0x00000008ff318e24 */ /* 0x00cfee000f8e00ff */
.L_x_72:
[----:B-----5:R-:W-:Y:S01]  /*3f70*/  @!P2 FSETP.EQ.AND P0, PT, R49, RZ, PT ;  /* 0x000000ff3100a20b */ /* 0x020fe20003f02000 */
[----:B------:R-:W-:Y:S01]  /*3f80*/  @!UPT UIADD3 URZ, UPT, UPT, URZ, URZ, URZ ;  /* 0x000000fffffff290 */ /* 0x000fe2000fffe0ff */
[----:B------:R-:W-:Y:S11]  /*3f90*/  @!P2 BRA `(.L_x_73) ;  /* 0x000000000014a947 */ /* 0x000ff60003800000 */
[----:B------:R-:W-:Y:S02]  /*3fa0*/  LOP3.LUT P2, RZ, R88, 0xff, RZ, 0xc0, !PT ;  /* 0x000000ff58ff7812 */ /* 0x000fe4000784c0ff */
[----:B------:R-:W-:Y:S04]  /*3fb0*/  PLOP3.LUT P0, PT, PT, PT, UP0, 0x80, 0x8 ;  /* 0x000000000008781c */ /* 0x000fe80003f0f008 */
[----:B------:R-:W-:Y:S07]  /*3fc0*/  PLOP3.LUT P0, PT, P0, PT, PT, 0x8, 0x80 ;  /* 0x000000000080781c */ /* 0x000fee000070e170 */
[----:B------:R-:W-:Y:S11]  /*3fd0*/  @P2 FSETP.EQ.AND P0, PT, R49, RZ, PT ;  /* 0x000000ff3100220b */ /* 0x000ff60003f02000 */
[----:B------:R-:W-:Y:S02]  /*3fe0*/  @!UPT UIADD3 URZ, UPT, UPT, URZ, URZ, URZ ;  /* 0x000000fffffff290 */ /* 0x000fe4000fffe0ff */
.L_x_73:
[----:B------:R-:W-:Y:S01]  /*3ff0*/  ULEA UR15, UR13, UR7, 0x3 ;  /* 0x000000070d0f7291 */ /* 0x000fe2000f8e18ff */
[----:B------:R-:W-:Y:S02]  /*4000*/  SHF.L.U32 R9, R29, 0x1f, RZ ;  /* 0x0000001f1d097819 */ /* 0x000fe400000006ff */
[----:B------:R-:W-:Y:S04]  /*4010*/  ELECT P4, URZ, PT ;  /* 0x0000000000ff782f */ /* 0x000fe80003880000 */
[----:B------:R-:W-:Y:S02]  /*4020*/  PLOP3.LUT P4, PT, P0, P4, PT, 0xf2, 0x2f ;  /* 0x00000000002f781c */ /* 0x000fe40000789e72 */
[----:B------:R-:W3:Y:S11]  /*4030*/  SYNCS.PHASECHK.TRANS64.TRYWAIT P2, [UR15+0x58], R9 ;  /* 0x00005809ff0075a7 */ /* 0x000ef6000804110f */
[----:B-1----:R-:W-:Y:S05]  /*4040*/  @!P4 IADD3 R8, P0, PT, R30, 0x580, RZ ;  /* 0x000005801e08c810 */ /* 0x002fea0007f1e0ff */
[----:B--2---:R-:W-:Y:S01]  /*4050*/  @!P4 IMAD.X R2, RZ, RZ, R31, P0 ;  /* 0x000000ffff02c224 */ /* 0x004fe200000e061f */
[----:B---3--:R-:W-:Y:S07]  /*4060*/  @!P2 BRA `(.L_x_74) ;  /* 0x000000380090a947 */ /* 0x008fee0003800000 */
.L_x_145:
[----:B------:R-:W2:Y:S01]  /*4070*/  LDC.64 R12, c[0x0][0xb18] ;  /* 0x0002c600ff0c7b82 */ /* 0x000ea20000000a00 */
[----:B------:R-:W-:Y:S01]  /*4080*/  @!P4 R2UR UR8, R2 ;  /* 0x000000000208c2ca */ /* 0x000fe200000e0000 */
[----:B------:R-:W-:Y:S01]  /*4090*/  VOTEU.ALL UP2, P4 ;  /* 0x0000000000ff7886 */ /* 0x000fe20002040000 */
[----:B------:R-:W-:Y:S01]  /*40a0*/  @!P4 R2UR UR9, R8 ;  /* 0x000000000809c2ca */ /* 0x000fe200000e0000 */
[----:B------:R-:W-:Y:S01]  /*40b0*/  VOTEU.ALL UP1, P4 ;  /* 0x0000000000ff7886 */ /* 0x000fe20002020000 */
[----:B-1----:R-:W-:Y:S03]  /*40c0*/  @!P4 IMAD.MOV.U32 R0, RZ, RZ, 0x2000 ;  /* 0x00002000ff00c424 */ /* 0x002fe600078e00ff */
[----:B------:R-:W1:Y:S01]  /*40d0*/  @!P1 LDC R2, c[0x0][0xb0c] ;  /* 0x0002c300ff029b82 */ /* 0x000e620000000800 */
[----:B------:R-:W-:Y:S01]  /*40e0*/  UMOV UR20, 0x0 ;  /* 0x0000000000147882 */ /* 0x000fe20000000000 */
[----:B------:R-:W-:Y:S01]  /*40f0*/  UMOV UR21, 0x10000000 ;  /* 0x1000000000157882 */ /* 0x000fe20000000000 */
[----:B------:R-:W-:Y:S01]  /*4100*/  UMOV UR12, UR36 ;  /* 0x00000024000c7c82 */ /* 0x000fe20008000000 */
[----:B------:R-:W-:Y:S01]  /*4110*/  UIADD3 UR14, UPT, UPT, UR13, 0x1, URZ ;  /* 0x000000010d0e7890 */ /* 0x000fe2000fffe0ff */
[----:B------:R-:W-:Y:S01]  /*4120*/  @P3 SHF.R.U32.HI R26, RZ, 0x10, R21 ;  /* 0x00000010ff1a3819 */ /* 0x000fe20000011615 */
[----:B------:R-:W-:Y:S02]  /*4130*/  VIADD R28, R28, 0x1 ;  /* 0x000000011c1c7836 */ /* 0x000fe40000000000 */
[----:B------:R-:W-:Y:S01]  /*4140*/  IMAD.U32 R9, RZ, RZ, UR8 ;  /* 0x00000008ff097e24 */ /* 0x000fe2000f8e00ff */
[----:B------:R-:W-:Y:S01]  /*4150*/  @!UP2 ULEA UR8, UR13, UR7, 0xd ;  /* 0x000000070d08a291 */ /* 0x000fe2000f8e68ff */
[----:B------:R-:W-:Y:S01]  /*4160*/  IMAD.U32 R8, RZ, RZ, UR9 ;  /* 0x00000009ff087e24 */ /* 0x000fe2000f8e00ff */
[----:B------:R-:W-:Y:S02]  /*4170*/  UIADD3 UR9, UPT, UPT, UR15, 0x40, URZ ;  /* 0x000000400f097890 */ /* 0x000fe4000fffe0ff */
[----:B------:R-:W-:Y:S01]  /*4180*/  @!P4 R2UR UR19, R9 ;  /* 0x000000000913c2ca */ /* 0x000fe200000e0000 */
[----:B------:R-:W-:Y:S01]  /*4190*/  @!UP2 UIADD3 UR8, UPT, UPT, UR8, 0x200, URZ ;  /* 0x000002000808a890 */ /* 0x000fe2000fffe0ff */
[----:B------:R-:W-:Y:S01]  /*41a0*/  @!P4 R2UR UR18, R8 ;  /* 0x000000000812c2ca */ /* 0x000fe200000e0000 */
[----:B------:R-:W-:Y:S01]  /*41b0*/  UISETP.NE.AND UP5, UPT, UR14, 0x3, UPT ;  /* 0x000000030e00788c */ /* 0x000fe2000bfa5270 */
[----:B------:R-:W3:Y:S01]  /*41c0*/  LDC.64 R8, c[0x0][0xb10] ;  /* 0x0002c400ff087b82 */ /* 0x000ee20000000a00 */
[----:B------:R-:W-:Y:S02]  /*41d0*/  UPRMT UR16, UR37, 0x654, UR9 ;  /* 0x0000065425107896 */ /* 0x000fe40008000009 */
[----:B------:R-:W-:Y:S02]  /*41e0*/  USEL UR17, URZ, 0x1, UP5 ;  /* 0x00000001ff117887 */ /* 0x000fe4000a800000 */
[----:B------:R-:W-:Y:S04]  /*41f0*/  USEL UR14, UR14, URZ, UP5 ;  /* 0x000000ff0e0e7287 */ /* 0x000fe8000a800000 */
[----:B------:R-:W-:Y:S01]  /*4200*/  ULEA UR13, UR14, UR7, 0x3 ;  /* 0x000000070e0d7291 */ /* 0x000fe2000f8e18ff */
[----:B------:R-:W-:Y:S01]  /*4210*/  LOP3.LUT R29, R29, UR17, RZ, 0x3c, !PT ;  /* 0x000000111d1d7c12 */ /* 0x000fe2000f8e3cff */
[----:B------:R1:W-:Y:S01]  /*4220*/  @!UP1 UTMALDG.3D [UR8], [UR18], desc[UR20] ;  /* 0x00001408120095b4 */ /* 0x0003e20008011000 */
[----:B------:R5:W-:Y:S02]  /*4230*/  @!P4 SYNCS.ARRIVE.TRANS64.RED.A0TR RZ, [UR15+0x40], R0 ;  /* 0x00004000ffffc9a7 */ /* 0x000be4000830040f */
[----:B------:R-:W-:Y:S01]  /*4240*/  SHF.L.U32 R14, R29, 0x1f, RZ ;  /* 0x0000001f1d0e7819 */ /* 0x000fe200000006ff */
[C---:B---3--:R-:W-:Y:S01]  /*4250*/  @!P1 IMAD.HI.U32 R8, R11.reuse, R8, RZ ;  /* 0x000000080b089227 */ /* 0x048fe200078e00ff */
[----:B--2---:R-:W-:Y:S02]  /*4260*/  @!P1 ISETP.NE.AND P0, PT, R12, 0x1, PT ;  /* 0x000000010c00980c */ /* 0x004fe40003f05270 */
[----:B-1----:R-:W-:Y:S01]  /*4270*/  @!P1 ISETP.NE.AND P2, PT, R2, 0x1, PT ;  /* 0x000000010200980c */ /* 0x002fe20003f45270 */
[----:B------:R-:W-:Y:S01]  /*4280*/  SYNCS.ARRIVE.TRANS64.RED.A1T0 RZ, [UR16], RZ ;  /* 0x000000ffffff79a7 */ /* 0x000fe20008100410 */
[C---:B------:R-:W-:Y:S01]  /*4290*/  @!P1 IMAD.HI.U32 R13, R10.reuse, R13, RZ ;  /* 0x0000000d0a0d9227 */ /* 0x040fe200078e00ff */
[----:B------:R-:W-:Y:S04]  /*42a0*/  @!P1 SHF.R.U32.HI R8, RZ, R9, R8 ;  /* 0x00000009ff089219 */ /* 0x000fe80000011608 */
[----:B------:R-:W-:Y:S01]  /*42b0*/  @!P1 SEL R8, R11, R8, !P2 ;  /* 0x000000080b089207 */ /* 0x000fe20005000000 */
[----:B------:R-:W1:Y:S01]  /*42c0*/  SYNCS.PHASECHK.TRANS64.TRYWAIT P5, [UR13+0x58], R14 ;  /* 0x0000580eff0075a7 */ /* 0x000e6200080a110d */
[----:B-----5:R-:W2:Y:S02]  /*42d0*/  @!P1 LDC R0, c[0x0][0xb20] ;  /* 0x0002c800ff009b82 */ /* 0x020ea40000000800 */
[----:B--2---:R-:W-:Y:S04]  /*42e0*/  @!P1 SHF.R.U32.HI R0, RZ, R0, R13 ;  /* 0x00000000ff009219 */ /* 0x004fe8000001160d */
[----:B------:R-:W-:Y:S05]  /*42f0*/  @!P1 SEL R9, R10, R0, !P0 ;  /* 0x000000000a099207 */ /* 0x000fea0004000000 */
[----:B------:R-:W-:Y:S02]  /*4300*/  @!P1 IMAD.IADD R0, R9, 0x1, -R8 ;  /* 0x0000000109009824 */ /* 0x000fe400078e0a08 */
[----:B------:R-:W-:Y:S02]  /*4310*/  @!P1 IMAD.IADD R8, R8, 0x1, -R9 ;  /* 0x0000000108089824 */ /* 0x000fe400078e0a09 */
[----:B------:R-:W-:Y:S02]  /*4320*/  @!P1 IMAD R11, R0, R2, R11 ;  /* 0x00000002000b9224 */ /* 0x000fe400078e020b */
[----:B------:R-:W-:Y:S01]  /*4330*/  @!P1 IMAD R10, R8, R12, R10 ;  /* 0x0000000c080a9224 */ /* 0x000fe200078e020a */
[----:B-1----:R-:W-:Y:S06]  /*4340*/  @!P5 BRA `(.L_x_75) ;  /* 0x0000003400f0d947 */ /* 0x002fec0003800000 */
.L_x_147:
[----:B------:R-:W-:Y:S01]  /*4350*/  @!P4 IADD3 R2, P0, PT, R30, 0x580, RZ ;  /* 0x000005801e02c810 */ /* 0x000fe20007f1e0ff */
[----:B------:R-:W-:Y:S01]  /*4360*/  UMOV UR18, 0x0 ;  /* 0x0000000000127882 */ /* 0x000fe20000000000 */
[----:B------:R-:W-:Y:S01]  /*4370*/  UMOV UR19, 0x10000000 ;  /* 0x1000000000137882 */ /* 0x000fe20000000000 */
[----:B------:R-:W-:Y:S01]  /*4380*/  VOTEU.ALL UP1, P4 ;  /* 0x0000000000ff7886 */ /* 0x000fe20002020000 */
[----:B------:R-:W-:Y:S01]  /*4390*/  @!P4 R2UR UR9, R2 ;  /* 0x000000000209c2ca */ /* 0x000fe200000e0000 */
[----:B-1----:R-:W-:Y:S01]  /*43a0*/  @!P4 IMAD.X R0, RZ, RZ, R31, P0 ;  /* 0x000000ffff00c224 */ /* 0x002fe200000e061f */
[----:B------:R-:W-:Y:S01]  /*43b0*/  UMOV UR12, UR36 ;  /* 0x00000024000c7c82 */ /* 0x000fe20008000000 */
[----:B------:R-:W-:Y:S01]  /*43c0*/  @P3 R2UR UR36, R26 ;  /* 0x000000001a2432ca */ /* 0x000fe200000e0000 */
[----:B------:R-:W-:Y:S01]  /*43d0*/  @!UP1 ULEA UR15, UR14, UR7, 0xd ;  /* 0x000000070e0f9291 */ /* 0x000fe2000f8e68ff */
[----:B------:R-:W-:Y:S01]  /*43e0*/  ISETP.NE.AND P0, PT, R28, 0x2, PT ;  /* 0x000000021c00780c */ /* 0x000fe20003f05270 */
[----:B------:R-:W-:Y:S01]  /*43f0*/  @!UP1 UIADD3 UR10, UPT, UPT, UR10, 0x20, URZ ;  /* 0x000000200a0a9890 */ /* 0x000fe2000fffe0ff */
[----:B------:R-:W-:Y:S01]  /*4400*/  @!P4 R2UR UR8, R0 ;  /* 0x000000000008c2ca */ /* 0x000fe200000e0000 */
[----:B------:R-:W-:Y:S01]  /*4410*/  IMAD.IADD R14, R10, 0x1, R86 ;  /* 0x000000010a0e7824 */ /* 0x000fe200078e0256 */
[----:B------:R-:W-:Y:S01]  /*4420*/  SEL R0, RZ, 0x1, P0 ;  /* 0x00000001ff007807 */ /* 0x000fe20000000000 */
[----:B------:R-:W-:Y:S01]  /*4430*/  IMAD.IADD R15, R11, 0x1, R87 ;  /* 0x000000010b0f7824 */ /* 0x000fe200078e0257 */
[----:B------:R-:W-:Y:S02]  /*4440*/  SEL R28, R28, RZ, P0 ;  /* 0x000000ff1c1c7207 */ /* 0x000fe40000000000 */
[----:B------:R-:W-:Y:S01]  /*4450*/  IMAD.U32 R8, RZ, RZ, UR9 ;  /* 0x00000009ff087e24 */ /* 0x000fe2000f8e00ff */
[----:B------:R-:W-:Y:S01]  /*4460*/  UIADD3 UR9, UPT, UPT, UR13, 0x40, URZ ;  /* 0x000000400d097890 */ /* 0x000fe2000fffe0ff */
[----:B------:R-:W-:Y:S03]  /*4470*/  LOP3.LUT R27, R27, R0, RZ, 0x3c, !PT ;  /* 0x000000001b1b7212 */ /* 0x000fe600078e3cff */
[----:B------:R-:W-:Y:S02]  /*4480*/  @!P4 R2UR UR16, R8 ;  /* 0x000000000810c2ca */ /* 0x000fe400000e0000 */
[----:B------:R-:W-:Y:S01]  /*4490*/  IMAD.U32 R9, RZ, RZ, UR8 ;  /* 0x00000008ff097e24 */ /* 0x000fe2000f8e00ff */
[----:B------:R-:W-:Y:S01]  /*44a0*/  @!UP1 UIADD3 UR8, UPT, UPT, UR15, 0x200, URZ ;  /* 0x000002000f089890 */ /* 0x000fe2000fffe0ff */
[----:B------:R-:W-:Y:S01]  /*44b0*/  VOTEU.ALL UP1, P4 ;  /* 0x0000000000ff7886 */ /* 0x000fe20002020000 */
[----:B------:R-:W-:Y:S02]  /*44c0*/  UPRMT UR15, UR37, 0x654, UR9 ;  /* 0x00000654250f7896 */ /* 0x000fe40008000009 */
[----:B------:R-:W-:Y:S11]  /*44d0*/  @!P4 R2UR UR17, R9 ;  /* 0x000000000911c2ca */ /* 0x000ff600000e0000 */
[----:B------:R-:W-:Y:S02]  /*44e0*/  @!UPT UIADD3 URZ, UPT, UPT, URZ, URZ, URZ ;  /* 0x000000fffffff290 */ /* 0x000fe4000fffe0ff */
[----:B------:R2:W-:Y:S01]  /*44f0*/  @!UP1 UTMALDG.3D [UR8], [UR16], desc[UR18] ;  /* 0x00001208100095b4 */ /* 0x0005e20008011000 */
[----:B------:R2:W-:Y:S01]  /*4500*/  @!P4 SYNCS.ARRIVE.TRANS64.RED.A0TR RZ, [UR13+0x40], R25 ;  /* 0x00004019ffffc9a7 */ /* 0x0005e2000830040d */
[----:B------:R-:W-:Y:S04]  /*4510*/  UIADD3 UR13, UPT, UPT, UR14, 0x1, URZ ;  /* 0x000000010e0d7890 */ /* 0x000fe8000fffe0ff */
[----:B------:R-:W-:Y:S04]  /*4520*/  UISETP.NE.AND UP1, UPT, UR13, 0x3, UPT ;  /* 0x000000030d00788c */ /* 0x000fe8000bf25270 */
[----:B------:R-:W-:Y:S02]  /*4530*/  USEL UR14, URZ, 0x1, UP1 ;  /* 0x00000001ff0e7887 */ /* 0x000fe40008800000 */
[----:B------:R-:W-:Y:S02]  /*4540*/  USEL UR13, UR13, URZ, UP1 ;  /* 0x000000ff0d0d7287 */ /* 0x000fe40008800000 */
[----:B------:R-:W-:Y:S02]  /*4550*/  UPLOP3.LUT UP1, UPT, UPT, UPT, UPT, 0x80, 0x8 ;  /* 0x000000000008789c */ /* 0x000fe40003f2f070 */
[----:B------:R-:W-:Y:S01]  /*4560*/  LOP3.LUT R29, R29, UR14, RZ, 0x3c, !PT ;  /* 0x0000000e1d1d7c12 */ /* 0x000fe2000f8e3cff */
[----:B------:R-:W-:Y:S01]  /*4570*/  SYNCS.ARRIVE.TRANS64.RED.A1T0 RZ, [UR15], RZ ;  /* 0x000000ffffff79a7 */ /* 0x000fe2000810040f */
[----:B------:R-:W-:Y:S07]  /*4580*/  @P3 BRA `(.L_x_76) ;  /* 0xfffffff4001c3947 */ /* 0x000fee000383ffff */
[----:B------:R-:W-:Y:S01]  /*4590*/  UIADD3 UR7, UPT, UPT, UR7, 0x58, URZ ;  /* 0x0000005807077890 */ /* 0x000fe2000fffe0ff */
[----:B------:R-:W-:-:S03]  /*45a0*/  SHF.L.U32 R2, R29, 0x1f, RZ ;  /* 0x0000001f1d027819 */ /* 0x000fc600000006ff */
[----:B------:R-:W-:-:S09]  /*45b0*/  ULEA UR4, UR13, UR7, 0x3 ;  /* 0x000000070d047291 */ /* 0x000fd2000f8e18ff */
[----:B------:R-:W1:Y:S02]  /*45c0*/  SYNCS.PHASECHK.TRANS64.TRYWAIT P0, [UR4], R2 ;  /* 0x00000002ff0075a7 */ /* 0x000e640008001104 */
[----:B-1----:R-:W-:Y:S05]  /*45d0*/  @!P0 BRA `(.L_x_77) ;  /* 0x0000003400648947 */ /* 0x002fea0003800000 */
.L_x_149:
        /* <DEDUP_REMOVED lines=9> */
.L_x_151:
[----:B------:R-:W-:-:S04]  /*4670*/  UIADD3 UR5, UPT, UPT, UR5, 0x1, URZ ;  /* 0x0000000105057890 */ /* 0x000fc8000fffe0ff */
[----:B------:R-:W-:-:S04]  /*4680*/  UISETP.NE.AND UP0, UPT, UR5, 0x3, UPT ;  /* 0x000000030500788c */ /* 0x000fc8000bf05270 */
[----:B------:R-:W-:Y:S02]  /*4690*/  USEL UR4, URZ, 0x1, UP0 ;  /* 0x00000001ff047887 */ /* 0x000fe40008000000 */
[----:B------:R-:W-:-:S04]  /*46a0*/  USEL UR5, UR5, URZ, UP0 ;  /* 0x000000ff05057287 */ /* 0x000fc80008000000 */
[----:B------:R-:W-:Y:S01]  /*46b0*/  ULEA UR5, UR5, UR7, 0x3 ;  /* 0x0000000705057291 */ /* 0x000fe2000f8e18ff */
[----:B-1----:R-:W-:-:S04]  /*46c0*/  LOP3.LUT R2, R29, UR4, RZ, 0x3c, !PT ;  /* 0x000000041d027c12 */ /* 0x002fc8000f8e3cff */
[----:B------:R-:W-:Y:S01]  /*46d0*/  SHF.L.U32 R2, R2, 0x1f, RZ ;  /* 0x0000001f02027819 */ /* 0x000fe200000006ff */
[----:B------:R-:W-:-:S07]  /*46e0*/  IMAD.U32 R0, RZ, RZ, UR5 ;  /* 0x00000005ff007e24 */ /* 0x000fce000f8e00ff */
.L_x_79:
[----:B-1----:R1:W3:Y:S02]  /*46f0*/  SYNCS.PHASECHK.TRANS64.TRYWAIT P0, [R0+URZ], R2 ;  /* 0x00000002000075a7 */ /* 0x0022e400080011ff */
[----:B---3--:R-:W-:Y:S05]  /*4700*/  @!P0 NANOSLEEP.SYNCS 0x989680 ;  /* 0x009896800000895d */ /* 0x008fea0003900000 */
[----:B------:R-:W3:Y:S02]  /*4710*/  @!P0 SYNCS.PHASECHK.TRANS64 P0, [R0+URZ], R2 ;  /* 0x00000002000085a7 */ /* 0x000ee400080010ff */
[----:B--23--:R-:W-:Y:S05]  /*4720*/  @P0 EXIT ;  /* 0x000000000000094d */ /* 0x00cfea0003800000 */
[----:B------:R-:W-:Y:S05]  /*4730*/  BRA `(.L_x_79) ;  /* 0xfffffffc00ec7947 */ /* 0x000fea000383ffff */
.L_x_67:
[----:B------:R-:W-:-:S06]  /*4740*/  UISETP.GE.AND UP1, UPT, UR8, 0x4, UPT ;  /* 0x000000040800788c */ /* 0x000fcc000bf26270 */
[----:B------:R-:W-:-:S13]  /*4750*/  PLOP3.LUT P0, PT, PT, PT, UP1, 0x80, 0x8 ;  /* 0x000000000008781c */ /* 0x000fda0003f0f018 */
[----:B------:R-:W-:Y:S05]  /*4760*/  @!P0 EXIT ;  /* 0x000000000000894d */ /* 0x000fea0003800000 */
[----:B------:R-:W-:Y:S01]  /*4770*/  BAR.SYNC.DEFER_BLOCKING 0x6, 0xa0 ;  /* 0x0182800000007b1d */ /* 0x000fe20000010000 */
[C---:B------:R-:W-:Y:S01]  /*4780*/  IMAD.SHL.U32 R2, R93.reuse, 0x20, RZ ;  /* 0x000000205d027824 */ /* 0x040fe200078e00ff */
[C---:B------:R-:W-:Y:S01]  /*4790*/  LOP3.LUT R94, R93.reuse, 0x2, RZ, 0xc0, !PT ;  /* 0x000000025d5e7812 */ /* 0x040fe200078ec0ff */
[C---:B------:R-:W-:Y:S01]  /*47a0*/  IMAD.SHL.U32 R99, R93.reuse, 0x4, RZ ;  /* 0x000000045d637824 */ /* 0x040fe200078e00ff */
[C---:B------:R-:W-:Y:S01]  /*47b0*/  LOP3.LUT R100, R93.reuse, 0x60, RZ, 0xc0, !PT ;  /* 0x000000605d647812 */ /* 0x040fe200078ec0ff */
[C---:B------:R-:W-:Y:S01]  /*47c0*/  IMAD.U32 R46, R93.reuse, 0x10000, RZ ;  /* 0x000100005d2e7824 */ /* 0x040fe200078e00ff */
[----:B------:R-:W-:Y:S02]  /*47d0*/  UMOV UR48, 0x400 ;  /* 0x0000040000307882 */ /* 0x000fe40000000000 */
[----:B------:R-:W1:Y:S01]  /*47e0*/  LDC R91, c[0x0][0x370] ;  /* 0x0000dc00ff5b7b82 */ /* 0x000e620000000800 */
[----:B------:R-:W-:Y:S01]  /*47f0*/  ULEA UR48, UR37, UR48, 0x18 ;  /* 0x0000003025307291 */ /* 0x000fe2000f8ec0ff */
[----:B------:R-:W-:Y:S01]  /*4800*/  LOP3.LUT R3, R2, 0xc0, RZ, 0xc0, !PT ;  /* 0x000000c002037812 */ /* 0x000fe200078ec0ff */
[----:B------:R-:W-:Y:S01]  /*4810*/  IMAD.MOV.U32 R45, RZ, RZ, RZ ;  /* 0x000000ffff2d7224 */ /* 0x000fe200078e00ff */
[----:B------:R-:W-:Y:S01]  /*4820*/  LOP3.LUT R93, R93, 0x4, RZ, 0xc0, !PT ;  /* 0x000000045d5d7812 */ /* 0x000fe200078ec0ff */
[----:B------:R-:W-:Y:S01]  /*4830*/  UIADD3 UR52, UPT, UPT, UR48, 0x200, URZ ;  /* 0x0000020030347890 */ /* 0x000fe2000fffe0ff */
[----:B------:R-:W-:-:S02]  /*4840*/  LOP3.LUT R99, R3, 0x18, R99, 0xf8, !PT ;  /* 0x0000001803637812 */ /* 0x000fc400078ef863 */
[----:B------:R-:W-:Y:S01]  /*4850*/  CS2R R96, SRZ ;  /* 0x0000000000607805 */ /* 0x000fe2000001ff00 */
[----:B------:R-:W2:Y:S01]  /*4860*/  LDC R42, c[0x0][0xb0c] ;  /* 0x0002c300ff2a7b82 */ /* 0x000ea20000000800 */
[----:B------:R-:W-:Y:S01]  /*4870*/  LOP3.LUT R46, R46, 0x600000, RZ, 0xc0, !PT ;  /* 0x006000002e2e7812 */ /* 0x000fe200078ec0ff */
[----:B------:R-:W-:Y:S01]  /*4880*/  IMAD.MOV.U32 R103, RZ, RZ, RZ ;  /* 0x000000ffff677224 */ /* 0x000fe200078e00ff */
[----:B------:R-:W-:Y:S01]  /*4890*/  IADD3 R98, PT, PT, -R93, 0x2, RZ ;  /* 0x000000025d627810 */ /* 0x000fe20007ffe1ff */
[----:B------:R-:W-:Y:S01]  /*48a0*/  IMAD.MOV R94, RZ, RZ, -R94 ;  /* 0x000000ffff5e7224 */ /* 0x000fe200078e0a5e */
[----:B------:R-:W-:Y:S01]  /*48b0*/  LOP3.LUT R99, R99, 0xf20, R2, 0xf8, !PT ;  /* 0x00000f2063637812 */ /* 0x000fe200078ef802 */
[----:B------:R-:W-:Y:S01]  /*48c0*/  IMAD.MOV R93, RZ, RZ, -R93 ;  /* 0x000000ffff5d7224 */ /* 0x000fe200078e0a5d */
[----:B------:R-:W4:Y:S01]  /*48d0*/  LDCU.64 UR54, c[0x0][0x348] ;  /* 0x00006900ff3677ac */ /* 0x000f220008000a00 */
[----:B------:R-:W1:Y:S01]  /*48e0*/  LDC R89, c[0x0][0xb20] ;  /* 0x0002c800ff597b82 */ /* 0x000e620000000800 */
[----:B------:R-:W3:Y:S01]  /*48f0*/  LDS R0, [UR48+0x130] ;  /* 0x00013030ff007984 */ /* 0x000ee20008000800 */
[----:B------:R-:W-:Y:S01]  /*4900*/  IMAD.SHL.U32 R98, R98, 0x10, RZ ;  /* 0x0000001062627824 */ /* 0x000fe200078e00ff */
[----:B------:R-:W-:Y:S01]  /*4910*/  LEA R99, R99, UR52, 0x1 ;  /* 0x0000003463637c11 */ /* 0x000fe2000f8e08ff */
[----:B------:R-:W-:Y:S01]  /*4920*/  UMOV UR51, 0x1 ;  /* 0x0000000100337882 */ /* 0x000fe20000000000 */
[----:B------:R-:W-:Y:S01]  /*4930*/  UMOV UR56, URZ ;  /* 0x000000ff00387c82 */ /* 0x000fe20008000000 */
[----:B------:R-:W1:Y:S02]  /*4940*/  LDCU.64 UR38, c[0x0][0x888] ;  /* 0x00011100ff2677ac */ /* 0x000e640008000a00 */
[----:B------:R-:W1:Y:S01]  /*4950*/  LDC R41, c[0x0][0xb30] ;  /* 0x0002cc00ff297b82 */ /* 0x000e620000000800 */
[----:B------:R-:W1:Y:S01]  /*4960*/  LDCU.64 UR44, c[0x0][0x890] ;  /* 0x00011200ff2c77ac */ /* 0x000e620008000a00 */
[----:B------:R-:W-:Y:S01]  /*4970*/  UMOV UR50, URZ ;  /* 0x000000ff00327c82 */ /* 0x000fe20008000000 */
[----:B------:R-:W-:-:S05]  /*4980*/  UMOV UR49, URZ ;  /* 0x000000ff00317c82 */ /* 0x000fca0008000000 */
[----:B------:R-:W1:Y:S08]  /*4990*/  LDC.64 R84, c[0x0][0xb10] ;  /* 0x0002c400ff547b82 */ /* 0x000e700000000a00 */
[----:B------:R-:W1:Y:S08]  /*49a0*/  LDC.64 R38, c[0x0][0xb18] ;  /* 0x0002c600ff267b82 */ /* 0x000e700000000a00 */
[----:B------:R-:W1:Y:S08]  /*49b0*/  LDC.64 R36, c[0x0][0xb28] ;  /* 0x0002ca00ff247b82 */ /* 0x000e700000000a00 */
[----:B------:R-:W1:Y:S01]  /*49c0*/  LDC.64 R82, c[0x0][0x8b0] ;  /* 0x00022c00ff527b82 */ /* 0x000e620000000a00 */
[----:B---3--:R-:W-:-:S07]  /*49d0*/  IMAD.IADD R46, R0, 0x1, R46 ;  /* 0x00000001002e7824 */ /* 0x008fce00078e022e */
[----:B------:R-:W3:Y:S08]  /*49e0*/  LDC.64 R80, c[0x0][0x8a8] ;  /* 0x00022a00ff507b82 */ /* 0x000ef00000000a00 */
[----:B--2-4-:R-:W1:Y:S02]  /*49f0*/  LDC R90, c[0x0][0x374] ;  /* 0x0000dd00ff5a7b82 */ /* 0x014e640000000800 */
.L_x_110:
[C---:B------:R-:W-:Y:S02]  /*4a00*/  LEA R0, R103.reuse, UR48, 0x3 ;  /* 0x0000003067007c11 */ /* 0x040fe4000f8e18ff */
[----:B------:R-:W-:Y:S02]  /*4a10*/  SHF.L.U32 R2, R96, 0x1f, RZ ;  /* 0x0000001f60027819 */ /* 0x000fe400000006ff */
[----:B------:R-:W-:Y:S02]  /*4a20*/  LEA R16, R103, UR48, 0x4 ;  /* 0x0000003067107c11 */ /* 0x000fe4000f8e20ff */
[----:B------:R-:W2:Y:S02]  /*4a30*/  SYNCS.PHASECHK.TRANS64.TRYWAIT P0, [R0+URZ+0x80], R2 ;  /* 0x00008002000075a7 */ /* 0x000ea400080011ff */
[----:B--2---:R-:W-:Y:S05]  /*4a40*/  @!P0 BRA `(.L_x_80) ;  /* 0x0000003000788947 */ /* 0x004fea0003800000 */
.L_x_152:
[----:B------:R-:W4:Y:S01]  /*4a50*/  LDC.64 R10, c[0x0][0xb10] ;  /* 0x0002c400ff0a7b82 */ /* 0x000f220000000a00 */
[----:B------:R-:W3:Y:S01]  /*4a60*/  LDS.128 R16, [R16+0x110] ;  /* 0x0001100010107984 */ /* 0x000ee20000000c00 */
[----:B-1----:R-:W-:Y:S01]  /*4a70*/  ISETP.NE.AND P1, PT, R41, 0x1, PT ;  /* 0x000000012900780c */ /* 0x002fe20003f25270 */
[----:B--2---:R-:W-:Y:S01]  /*4a80*/  VIADD R0, R0, 0x90 ;  /* 0x0000009000007836 */ /* 0x004fe20000000000 */
[----:B------:R-:W-:Y:S04]  /*4a90*/  ISETP.GE.AND P0, PT, R40, 0x1, PT ;  /* 0x000000012800780c */ /* 0x000fe80003f06270 */
[----:B------:R-:W1:Y:S01]  /*4aa0*/  LDC.64 R8, c[0x0][0xb18] ;  /* 0x0002c600ff087b82 */ /* 0x000e620000000a00 */
[----:B------:R-:W-:Y:S01]  /*4ab0*/  PRMT R0, RZ, 0x654, R0 ;  /* 0x00000654ff007816 */ /* 0x000fe20000000000 */
[----:B------:R-:W-:Y:S01]  /*4ac0*/  @!PT LDS RZ, [RZ] ;  /* 0x00000000fffff984 */ /* 0x000fe20000000800 */
[----:B------:R-:W-:Y:S01]  /*4ad0*/  @!PT LDS RZ, [RZ] ;  /* 0x00000000fffff984 */ /* 0x000fe20000000800 */
[----:B------:R-:W-:Y:S01]  /*4ae0*/  @!PT LDS RZ, [RZ] ;  /* 0x00000000fffff984 */ /* 0x000fe20000000800 */
[----:B------:R-:W-:Y:S01]  /*4af0*/  @!PT LDS RZ, [RZ] ;  /* 0x00000000fffff984 */ /* 0x000fe20000000800 */
[----:B------:R2:W-:Y:S06]  /*4b00*/  MEMBAR.ALL.CTA ;  /* 0x0000000000007992 */ /* 0x0005ec0000008000 */
[----:B--2---:R-:W2:Y:S01]  /*4b10*/  FENCE.VIEW.ASYNC.S ;  /* 0x00000000000073c6 */ /* 0x004ea20000000000 */
[----:B------:R-:W1:Y:S08]  /*4b20*/  @!P1 LDC R12, c[0x0][0xb20] ;  /* 0x0002c800ff0c9b82 */ /* 0x000e700000000800 */
[----:B------:R-:W1:Y:S01]  /*4b30*/  @!P1 LDC R7, c[0x0][0xb0c] ;  /* 0x0002c300ff079b82 */ /* 0x000e620000000800 */
[----:B--2---:R2:W-:Y:S01]  /*4b40*/  SYNCS.ARRIVE.TRANS64.RED.A1T0 RZ, [R0+URZ], RZ ;  /* 0x000000ff00ff79a7 */ /* 0x0045e200081004ff */
[----:B---3--:R-:W-:Y:S04]  /*4b50*/  LOP3.LUT P4, RZ, R18, 0x1, RZ, 0xc0, !PT ;  /* 0x0000000112ff7812 */ /* 0x008fe8000788c0ff */
[----:B------:R-:W-:Y:S09]  /*4b60*/  P2R R101, PR, RZ, 0x10 ;  /* 0x00000010ff657803 */ /* 0x000ff20000000000 */
[----:B------:R-:W-:Y:S02]  /*4b70*/  @P4 MOV R44, R16 ;  /* 0x00000010002c4202 */ /* 0x000fe40000000f00 */
[----:B------:R-:W-:Y:S01]  /*4b80*/  @P4 LOP3.LUT R43, R17, 0xffff, RZ, 0xc0, !PT ;  /* 0x0000ffff112b4812 */ /* 0x000fe200078ec0ff */
[----:B--2-4-:R-:W-:Y:S06]  /*4b90*/  @!P0 BRA `(.L_x_81) ;  /* 0x0000000000a48947 */ /* 0x014fec0003800000 */
[----:B------:R-:W-:Y:S01]  /*4ba0*/  IMAD.HI.U32 R0, R90, R39, RZ ;  /* 0x000000275a007227 */ /* 0x000fe200078e00ff */
[----:B------:R-:W-:Y:S02]  /*4bb0*/  ISETP.NE.AND P0, PT, R38, 0x1, PT ;  /* 0x000000012600780c */ /* 0x000fe40003f05270 */
[----:B------:R-:W-:Y:S01]  /*4bc0*/  ISETP.NE.AND P2, PT, R40, 0x1, PT ;  /* 0x000000012800780c */ /* 0x000fe20003f45270 */
[----:B------:R-:W-:Y:S01]  /*4bd0*/  IMAD.HI.U32 R4, R91, R84, RZ ;  /* 0x000000545b047227 */ /* 0x000fe200078e00ff */
[----:B------:R-:W-:Y:S02]  /*4be0*/  SHF.R.U32.HI R0, RZ, R89, R0 ;  /* 0x00000059ff007219 */ /* 0x000fe40000011600 */
[----:B------:R-:W-:Y:S01]  /*4bf0*/  ISETP.NE.AND P3, PT, R42, 0x1, PT ;  /* 0x000000012a00780c */ /* 0x000fe20003f65270 */
[----:B------:R-:W-:Y:S01]  /*4c00*/  IMAD.HI.U32 R6, R43, R39, RZ ;  /* 0x000000272b067227 */ /* 0x000fe200078e00ff */
[-C--:B------:R-:W-:Y:S02]  /*4c10*/  SHF.R.U32.HI R4, RZ, R85.reuse, R4 ;  /* 0x00000055ff047219 */ /* 0x080fe40000011604 */
[----:B------:R-:W-:Y:S01]  /*4c20*/  SEL R0, R90, R0, !P0 ;  /* 0x000000005a007207 */ /* 0x000fe20004000000 */
[----:B------:R-:W-:Y:S01]  /*4c30*/  IMAD.HI.U32 R5, R44, R84, RZ ;  /* 0x000000542c057227 */ /* 0x000fe200078e00ff */
[----:B------:R-:W-:Y:S03]  /*4c40*/  SEL R4, R91, R4, !P3 ;  /* 0x000000045b047207 */ /* 0x000fe60005800000 */
[-C--:B------:R-:W-:Y:S01]  /*4c50*/  IMAD.HI.U32 R3, R0, R36.reuse, RZ ;  /* 0x0000002400037227 */ /* 0x080fe200078e00ff */
[----:B------:R-:W-:Y:S03]  /*4c60*/  SHF.R.U32.HI R5, RZ, R85, R5 ;  /* 0x00000055ff057219 */ /* 0x000fe60000011605 */
[----:B------:R-:W-:Y:S01]  /*4c70*/  IMAD.HI.U32 R2, R4, R36, RZ ;  /* 0x0000002404027227 */ /* 0x000fe200078e00ff */
[----:B------:R-:W-:Y:S02]  /*4c80*/  @P2 SHF.R.U32.HI R0, RZ, R37, R3 ;  /* 0x00000025ff002219 */ /* 0x000fe40000011603 */
[----:B------:R-:W-:Y:S02]  /*4c90*/  SHF.R.U32.HI R3, RZ, R89, R6 ;  /* 0x00000059ff037219 */ /* 0x000fe40000011606 */
[----:B------:R-:W-:Y:S01]  /*4ca0*/  @P2 SHF.R.U32.HI R4, RZ, R37, R2 ;  /* 0x00000025ff042219 */ /* 0x000fe20000011602 */
[----:B------:R-:W-:Y:S01]  /*4cb0*/  IMAD R0, R40, R0, RZ ;  /* 0x0000000028007224 */ /* 0x000fe200078e02ff */
[----:B------:R-:W-:Y:S02]  /*4cc0*/  SEL R3, R43, R3, !P0 ;  /* 0x000000032b037207 */ /* 0x000fe40004000000 */
[----:B------:R-:W-:Y:S01]  /*4cd0*/  SEL R2, R44, R5, !P3 ;  /* 0x000000052c027207 */ /* 0x000fe20005800000 */
[----:B------:R-:W-:Y:S01]  /*4ce0*/  IMAD R5, R40, R4, RZ ;  /* 0x0000000428057224 */ /* 0x000fe200078e02ff */
[C---:B------:R-:W-:Y:S01]  /*4cf0*/  ISETP.GE.AND P0, PT, R3.reuse, R0, PT ;  /* 0x000000000300720c */ /* 0x040fe20003f06270 */
[C---:B------:R-:W-:Y:S03]  /*4d00*/  IMAD.HI.U32 R0, R3.reuse, R36, RZ ;  /* 0x0000002403007227 */ /* 0x040fe600078e00ff */
[C---:B------:R-:W-:Y:S02]  /*4d10*/  ISETP.GE.OR P0, PT, R2.reuse, R5, P0 ;  /* 0x000000050200720c */ /* 0x040fe40000706670 */
[----:B------:R-:W-:Y:S04]  /*4d20*/  SHF.R.U32.HI R0, RZ, R37, R0 ;  /* 0x00000025ff007219 */ /* 0x000fe80000011600 */
[C---:B------:R-:W-:Y:S05]  /*4d30*/  SEL R6, R3.reuse, R0, !P2 ;  /* 0x0000000003067207 */ /* 0x040fea0005000000 */
        /* <DEDUP_REMOVED lines=14> */
[----:B------:R-:W-:Y:S07]  /*4e20*/  IMAD R43, R3, R38, R43 ;  /* 0x00000026032b7224 */ /* 0x000fee00078e022b */
.L_x_81:
[----:B-1----:R-:W-:Y:S01]  /*4e30*/  @!P1 ISETP.NE.AND P0, PT, R8, 0x1, PT ;  /* 0x000000010800980c */ /* 0x002fe20003f05270 */
[----:B------:R-:W-:Y:S01]  /*4e40*/  @!P1 IMAD.HI.U32 R0, R44, R10, RZ ;  /* 0x0000000a2c009227 */ /* 0x000fe200078e00ff */
[----:B------:R-:W-:Y:S01]  /*4e50*/  @!P1 ISETP.NE.AND P2, PT, R7, 0x1, PT ;  /* 0x000000010700980c */ /* 0x000fe20003f45270 */
[----:B------:R-:W-:Y:S01]  /*4e60*/  ULOP3.LUT UP0, URZ, UR52, 0x1b0, URZ, 0xc0, !UPT ;  /* 0x000001b034ff7892 */ /* 0x000fe2000f80c0ff */
[----:B------:R-:W-:Y:S01]  /*4e70*/  R2UR UR42, R15 ;  /* 0x000000000f2a72ca */ /* 0x000fe200000e0000 */
[----:B------:R-:W-:Y:S01]  /*4e80*/  @!P1 IMAD.HI.U32 R2, R43, R9, RZ ;  /* 0x000000092b029227 */ /* 0x000fe200078e00ff */
[----:B------:R-:W-:Y:S02]  /*4e90*/  @!P1 SHF.R.U32.HI R0, RZ, R11, R0 ;  /* 0x0000000bff009219 */ /* 0x000fe40000011600 */
[----:B------:R-:W-:Y:S01]  /*4ea0*/  R2UR UR41, R14 ;  /* 0x000000000e2972ca */ /* 0x000fe200000e0000 */
[----:B------:R-:W-:Y:S01]  /*4eb0*/  VIADD R103, R103, 0x1 ;  /* 0x0000000167677836 */ /* 0x000fe20000000000 */
[----:B------:R-:W-:Y:S02]  /*4ec0*/  @!P1 SHF.R.U32.HI R2, RZ, R12, R2 ;  /* 0x0000000cff029219 */ /* 0x000fe40000011602 */
[----:B------:R-:W-:Y:S02]  /*4ed0*/  @!P1 SEL R3, R44, R0, !P2 ;  /* 0x000000002c039207 */ /* 0x000fe40005000000 */
[----:B------:R-:W-:Y:S02]  /*4ee0*/  @!P1 SEL R2, R43, R2, !P0 ;  /* 0x000000022b029207 */ /* 0x000fe40004000000 */
[----:B------:R-:W-:Y:S01]  /*4ef0*/  @P4 SHF.R.U32.HI R95, RZ, 0x10, R17 ;  /* 0x00000010ff5f4819 */ /* 0x000fe20000011611 */
[----:B------:R-:W-:Y:S02]  /*4f00*/  USHF.L.U32 UR42, UR42, 0x7, URZ ;  /* 0x000000072a2a7899 */ /* 0x000fe400080006ff */
[----:B------:R-:W-:Y:S02]  /*4f10*/  @!P1 IMAD.IADD R0, R2, 0x1, -R3 ;  /* 0x0000000102009824 */ /* 0x000fe400078e0a03 */
[----:B------:R-:W-:Y:S01]  /*4f20*/  @!P1 IMAD.IADD R2, R3, 0x1, -R2 ;  /* 0x0000000103029824 */ /* 0x000fe200078e0a02 */
[----:B------:R-:W-:Y:S01]  /*4f30*/  USHF.L.U32 UR41, UR41, 0x6, URZ ;  /* 0x0000000629297899 */ /* 0x000fe200080006ff */
[----:B------:R-:W-:Y:S02]  /*4f40*/  @!P1 IMAD R44, R0, R7, R44 ;  /* 0x00000007002c9224 */ /* 0x000fe400078e022c */
[----:B------:R-:W-:Y:S01]  /*4f50*/  @!P1 IMAD R43, R2, R8, R43 ;  /* 0x00000008022b9224 */ /* 0x000fe200078e022b */
[----:B------:R-:W-:Y:S08]  /*4f60*/  BRA.U !UP0, `(.L_x_82) ;  /* 0x00000001087c7547 */ /* 0x000ff0000b800000 */
[----:B------:R-:W1:Y:S01]  /*4f70*/  LDCU.64 UR8, c[0x4][0x80] ;  /* 0x01001000ff0877ac */ /* 0x000e620008000a00 */
[----:B------:R-:W-:Y:S01]  /*4f80*/  MOV R2, 0x0 ;  /* 0x0000000000027802 */ /* 0x000fe20000000f00 */
[----:B------:R-:W-:Y:S02]  /*4f90*/  HFMA2 R12, -RZ, RZ, 0, 5.9604644775390625e-08 ;  /* 0x00000001ff0c7431 */ /* 0x000fe400000001ff */
[----:B------:R-:W-:Y:S01]  /*4fa0*/  IMAD.MOV.U32 R8, RZ, RZ, 0x70 ;  /* 0x00000070ff087424 */ /* 0x000fe200078e00ff */
[----:B------:R2:W3:Y:S01]  /*4fb0*/  LDC.64 R14, c[0x4][R2] ;  /* 0x01000000020e7b82 */ /* 0x0004e20000000a00 */
[----:B------:R-:W4:Y:S01]  /*4fc0*/  LDCU.64 UR6, c[0x4][0x88] ;  /* 0x01001100ff0677ac */ /* 0x000f220008000a00 */
[----:B------:R-:W-:Y:S01]  /*4fd0*/  IMAD.MOV.U32 R13, RZ, RZ, RZ ;  /* 0x000000ffff0d7224 */ /* 0x000fe200078e00ff */
[----:B------:R-:W2:Y:S01]  /*4fe0*/  LDCU.64 UR4, c[0x4][0x8] ;  /* 0x01000100ff0477ac */ /* 0x000ea20008000a00 */
[----:B-1----:R-:W-:Y:S01]  /*4ff0*/  MOV R5, UR9 ;  /* 0x0000000900057c02 */ /* 0x002fe20008000f00 */
[----:B------:R-:W-:Y:S01]  /*5000*/  IMAD.U32 R4, RZ, RZ, UR8 ;  /* 0x00000008ff047e24 */ /* 0x000fe2000f8e00ff */
[----:B----4-:R-:W-:Y:S01]  /*5010*/  MOV R7, UR7 ;  /* 0x0000000700077c02 */ /* 0x010fe20008000f00 */
[----:B------:R-:W-:Y:S01]  /*5020*/  IMAD.U32 R6, RZ, RZ, UR6 ;  /* 0x00000006ff067e24 */ /* 0x000fe2000f8e00ff */
[----:B--2---:R-:W-:Y:S01]  /*5030*/  MOV R11, UR5 ;  /* 0x00000005000b7c02 */ /* 0x004fe20008000f00 */
[----:B------:R-:W-:Y:S02]  /*5040*/  IMAD.U32 R10, RZ, RZ, UR4 ;  /* 0x00000004ff0a7e24 */ /* 0x000fe4000f8e00ff */
[----:B------:R-:W-:Y:S07]  /*5050*/  LEPC R20, `(.L_x_83) ;  /* 0x000000001014794e */ /* 0x000fee0000000000 */
[----:B---3-5:R-:W-:Y:S05]  /*5060*/  CALL.ABS.NOINC R14 ;  /* 0x000000000e007343 */ /* 0x028fea0003c00000 */
.L_x_83:
[----:B------:R-:W1:Y:S01]  /*5070*/  LDCU.64 UR8, c[0x4][0x80] ;  /* 0x01001000ff0877ac */ /* 0x000e620008000a00 */
[----:B------:R-:W2:Y:S01]  /*5080*/  LDC.64 R2, c[0x4][R2] ;  /* 0x0100000002027b82 */ /* 0x000ea20000000a00 */
[----:B------:R-:W-:Y:S02]  /*5090*/  HFMA2 R12, -RZ, RZ, 0, 5.9604644775390625e-08 ;  /* 0x00000001ff0c7431 */ /* 0x000fe400000001ff */
[----:B------:R-:W-:Y:S02]  /*50a0*/  IMAD.MOV.U32 R8, RZ, RZ, 0x70 ;  /* 0x00000070ff087424 */ /* 0x000fe400078e00ff */
[----:B------:R-:W-:Y:S01]  /*50b0*/  IMAD.MOV.U32 R13, RZ, RZ, RZ ;  /* 0x000000ffff0d7224 */ /* 0x000fe200078e00ff */
[----:B------:R-:W3:Y:S01]  /*50c0*/  LDCU.64 UR6, c[0x4][0x88] ;  /* 0x01001100ff0677ac */ /* 0x000ee20008000a00 */
[----:B------:R-:W4:Y:S01]  /*50d0*/  LDCU.64 UR4, c[0x4][0x8] ;  /* 0x01000100ff0477ac */ /* 0x000f220008000a00 */
[----:B-1----:R-:W-:Y:S02]  /*50e0*/  MOV R4, UR8 ;  /* 0x0000000800047c02 */ /* 0x002fe40008000f00 */
[----:B------:R-:W-:Y:S02]  /*50f0*/  MOV R5, UR9 ;  /* 0x0000000900057c02 */ /* 0x000fe40008000f00 */
[----:B---3--:R-:W-:Y:S01]  /*5100*/  MOV R7, UR7 ;  /* 0x0000000700077c02 */ /* 0x008fe20008000f00 */
[----:B------:R-:W-:Y:S01]  /*5110*/  IMAD.U32 R6, RZ, RZ, UR6 ;  /* 0x00000006ff067e24 */ /* 0x000fe2000f8e00ff */
[----:B----4-:R-:W-:Y:S01]  /*5120*/  MOV R11, UR5 ;  /* 0x00000005000b7c02 */ /* 0x010fe20008000f00 */
[----:B------:R-:W-:Y:S02]  /*5130*/  IMAD.U32 R10, RZ, RZ, UR4 ;  /* 0x00000004ff0a7e24 */ /* 0x000fe4000f8e00ff */
[----:B------:R-:W-:Y:S07]  /*5140*/  LEPC R20, `(.L_x_82) ;  /* 0x000000001014794e */ /* 0x000fee0000000000 */
[----:B--2---:R-:W-:Y:S05]  /*5150*/  CALL.ABS.NOINC R2 ;  /* 0x0000000002007343 */ /* 0x004fea0003c00000 */
.L_x_82:
[----:B------:R-:W-:Y:S01]  /*5160*/  ISETP.NE.U32.AND P4, PT, R82, RZ, PT ;  /* 0x000000ff5200720c */ /* 0x000fe20003f85070 */
[----:B------:R-:W-:Y:S01]  /*5170*/  UISETP.NE.AND UP2, UPT, UR53, URZ, UPT ;  /* 0x000000ff3500728c */ /* 0x000fe2000bf45270 */
[----:B------:R-:W-:Y:S01]  /*5180*/  ISETP.NE.U32.AND P2, PT, RZ, UR38, PT ;  /* 0x00000026ff007c0c */ /* 0x000fe2000bf45070 */
[----:B------:R-:W-:Y:S01]  /*5190*/  UISETP.NE.U32.AND UP1, UPT, UR44, URZ, UPT ;  /* 0x000000ff2c00728c */ /* 0x000fe2000bf25070 */
[----:B------:R-:W-:Y:S01]  /*51a0*/  ISETP.NE.AND.EX P4, PT, R83, RZ, PT, P4 ;  /* 0x000000ff5300720c */ /* 0x000fe20003f85340 */
[----:B------:R-:W-:Y:S01]  /*51b0*/  UPLOP3.LUT UP0, UPT, UPT, UPT, UPT, 0x40, 0x4 ;  /* 0x000000000004789c */ /* 0x000fe20003f0e870 */
[----:B------:R-:W-:Y:S01]  /*51c0*/  ISETP.NE.AND.EX P2, PT, RZ, UR39, PT, P2 ;  /* 0x00000027ff007c0c */ /* 0x000fe2000bf45320 */
[----:B------:R-:W-:Y:S01]  /*51d0*/  UISETP.NE.AND.EX UP1, UPT, UR45, URZ, UPT, UP1 ;  /* 0x000000ff2d00728c */ /* 0x000fe2000bf25310 */
[----:B------:R-:W-:Y:S04]  /*51e0*/  PLOP3.LUT P1, PT, PT, PT, UP2, 0x80, 0x8 ;  /* 0x000000000008781c */ /* 0x000fe80003f2f028 */
[----:B------:R-:W-:Y:S06]  /*51f0*/  @UP2 UPLOP3.LUT UP0, UPT, UPT, UPT, UP1, 0x80, 0x8 ;  /* 0x000000000008289c */ /* 0x000fec0003f0f010 */
[----:B------:R-:W-:Y:S01]  /*5200*/  PLOP3.LUT P0, PT, PT, PT, UP0, 0x80, 0x8 ;  /* 0x000000000008781c */ /* 0x000fe20003f0f008 */
[----:B------:R-:W-:Y:S01]  /*5210*/  @!UPT UIADD3 URZ, UPT, UPT, URZ, URZ, URZ ;  /* 0x000000fffffff290 */ /* 0x000fe2000fffe0ff */
[----:B------:R-:W-:Y:S11]  /*5220*/  BRA.U !UP1, `(.L_x_84) ;  /* 0x0000000109387547 */ /* 0x000ff6000b800000 */
[----:B------:R-:W-:Y:S01]  /*5230*/  UISETP.NE.U32.AND UP0, UPT, UR38, URZ, UPT ;  /* 0x000000ff2600728c */ /* 0x000fe2000bf05070 */
[----:B------:R-:W-:Y:S02]  /*5240*/  HFMA2 R0, -RZ, RZ, 0, 5.9604644775390625e-08 ;  /* 0x00000001ff007431 */ /* 0x000fe400000001ff */
[----:B------:R-:W-:Y:S01]  /*5250*/  IMAD.MOV.U32 R88, RZ, RZ, 0x1 ;  /* 0x00000001ff587424 */ /* 0x000fe200078e00ff */
[----:B------:R-:W-:Y:S06]  /*5260*/  UISETP.NE.AND.EX UP0, UPT, UR39, URZ, UPT, UP0 ;  /* 0x000000ff2700728c */ /* 0x000fec000bf05300 */
[----:B------:R-:W-:Y:S05]  /*5270*/  PLOP3.LUT P3, PT, PT, PT, UP0, 0x80, 0x8 ;  /* 0x000000000008781c */ /* 0x000fea0003f6f008 */
[----:B------:R-:W1:Y:S01]  /*5280*/  @UP0 LDCU.64 UR6, c[0x0][0x888] ;  /* 0x00011100ff0607ac */ /* 0x000e620008000a00 */
[----:B------:R-:W-:Y:S07]  /*5290*/  @UP0 UIMAD UR4, UR36, UR44, URZ ;  /* 0x0000002c240402a4 */ /* 0x000fee000f8e02ff */
[----:B------:R-:W-:Y:S01]  /*52a0*/  @!P3 PRMT R88, R0, 0x7610, R88 ;  /* 0x000076100058b816 */ /* 0x000fe20000000058 */
[----:B-1----:R-:W-:Y:S03]  /*52b0*/  @UP0 UIMAD.WIDE UR6, UR4, 0x4, UR6 ;  /* 0x00000004040608a5 */ /* 0x002fe6000f8e0206 */
[----:B------:R-:W1:Y:S03]  /*52c0*/  @!UP0 LDCU UR4, c[0x0][0x880] ;  /* 0x00011000ff0487ac */ /* 0x000e660008000800 */
[----:B------:R-:W-:Y:S01]  /*52d0*/  IMAD.U32 R2, RZ, RZ, UR6 ;  /* 0x00000006ff027e24 */ /* 0x000fe2000f8e00ff */
[----:B------:R-:W-:Y:S05]  /*52e0*/  MOV R3, UR7 ;  /* 0x0000000700037c02 */ /* 0x000fea0008000f00 */
[----:B-----5:R2:W5:Y:S02]  /*52f0*/  @P3 LDG.E R49, desc[UR46][R2.64] ;  /* 0x0000002e02313981 */ /* 0x020564000c1e1900 */
[----:B-12---:R-:W-:Y:S02]  /*5300*/  @!P3 IMAD.U32 R49, RZ, RZ, UR4 ;  /* 0x00000004ff31be24 */ /* 0x006fe4000f8e00ff */
.L_x_84:
[----:B------:R-:W-:Y:S05]  /*5310*/  @!P4 BRA `(.L_x_85) ;  /* 0x000000000020c947 */ /* 0x000fea0003800000 */
[----:B------:R-:W-:Y:S04]  /*5320*/  ISETP.NE.U32.AND P3, PT, R80, RZ, PT ;  /* 0x000000ff5000720c */ /* 0x000fe80003f65070 */
[----:B------:R-:W-:Y:S11]  /*5330*/  ISETP.NE.AND.EX P3, PT, R81, RZ, PT, P3 ;  /* 0x000000ff5100720c */ /* 0x000ff60003f65330 */
[----:B------:R-:W-:Y:S02]  /*5340*/  @!UPT UIADD3 URZ, UPT, UPT, URZ, URZ, URZ ;  /* 0x000000fffffff290 */ /* 0x000fe4000fffe0ff */
[----:B------:R-:W1:Y:S01]  /*5350*/  @P3 LDC.64 R2, c[0x0][0x8a8] ;  /* 0x00022a00ff023b82 */ /* 0x000e620000000a00 */
[----:B------:R-:W-:Y:S04]  /*5360*/  @P3 IMAD R0, R82, UR36, RZ ;  /* 0x0000002452003c24 */ /* 0x000fe8000f8e02ff */
[----:B-1----:R-:W-:Y:S05]  /*5370*/  @P3 IMAD.WIDE R2, R0, 0x4, R2 ;  /* 0x0000000400023825 */ /* 0x002fea00078e0202 */
[----:B-----5:R1:W5:Y:S02]  /*5380*/  @P3 LDG.E R47, desc[UR46][R2.64] ;  /* 0x0000002e022f3981 */ /* 0x020364000c1e1900 */
[----:B-1----:R-:W2:Y:S02]  /*5390*/  @!P3 LDC R47, c[0x0][0x8a0] ;  /* 0x00022800ff2fbb82 */ /* 0x002ea40000000800 */
.L_x_85:
[----:B-----5:R-:W-:Y:S01]  /*53a0*/  FSETP.NEU.AND P3, PT, R49, RZ, PT ;  /* 0x000000ff3100720b */ /* 0x020fe20003f6d000 */
[----:B------:R-:W-:Y:S01]  /*53b0*/  ULOP3.LUT UR4, UR51, 0x1, URZ, 0x3c, !UPT ;  /* 0x0000000133047892 */ /* 0x000fe2000f8e3cff */
[----:B------:R-:W-:Y:S01]  /*53c0*/  SEL R4, RZ, 0xffffffff, P2 ;  /* 0xffffffffff047807 */ /* 0x000fe20001000000 */
[----:B------:R-:W-:Y:S01]  /*53d0*/  IMAD.U32 R72, RZ, RZ, UR56 ;  /* 0x00000038ff487e24 */ /* 0x000fe2000f8e00ff */
[----:B------:R-:W-:Y:S01]  /*53e0*/  @P1 LOP3.LUT P2, RZ, R88, 0xff, RZ, 0xc0, !PT ;  /* 0x000000ff58ff1812 */ /* 0x000fe2000784c0ff */
[----:B------:R-:W-:Y:S01]  /*53f0*/  IMAD.SHL.U32 R106, R94, 0x10, RZ ;  /* 0x000000105e6a7824 */ /* 0x000fe200078e00ff */
[----:B------:R-:W-:Y:S01]  /*5400*/  @P1 SEL R0, RZ, 0xffffffff, P3 ;  /* 0xffffffffff001807 */ /* 0x000fe20001800000 */
[----:B------:R-:W-:Y:S01]  /*5410*/  IMAD.U32 R107, RZ, RZ, UR4 ;  /* 0x00000004ff6b7e24 */ /* 0x000fe2000f8e00ff */
[----:B------:R-:W-:Y:S01]  /*5420*/  LEA R73, R45, UR48, 0x3 ;  /* 0x000000302d497c11 */ /* 0x000fe2000f8e18ff */
[----:B------:R-:W-:Y:S01]  /*5430*/  IMAD.SHL.U32 R72, R72, 0x2000, RZ ;  /* 0x0000200048487824 */ /* 0x000fe200078e00ff */
[----:B------:R-:W-:Y:S01]  /*5440*/  @P0 SEL R0, R4, R0, !P2 ;  /* 0x0000000004000207 */ /* 0x000fe20005000000 */
[----:B------:R-:W-:Y:S01]  /*5450*/  IMAD.SHL.U32 R105, R93, 0x10, RZ ;  /* 0x000000105d697824 */ /* 0x000fe200078e00ff */
[----:B------:R-:W-:Y:S01]  /*5460*/  PLOP3.LUT P2, PT, PT, PT, UP1, 0x80, 0x8 ;  /* 0x000000000008781c */ /* 0x000fe20003f4f018 */
[----:B------:R-:W-:Y:S01]  /*5470*/  IMAD.IADD R67, R99, 0x1, R72 ;  /* 0x0000000163437824 */ /* 0x000fe200078e0248 */
[----:B------:R-:W-:Y:S01]  /*5480*/  @P1 LOP3.LUT R0, R0, 0x1, RZ, 0xc0, !PT ;  /* 0x0000000100001812 */ /* 0x000fe200078ec0ff */
[----:B------:R-:W-:Y:S01]  /*5490*/  BSSY B1, `(.L_x_86) ;  /* 0x0000039000017945 */ /* 0x000fe20003800000 */
[----:B------:R-:W-:Y:S01]  /*54a0*/  LOP3.LUT P4, R102, R88, 0xff, RZ, 0xc0, !PT ;  /* 0x000000ff58667812 */ /* 0x000fe2000788c0ff */
[----:B------:R-:W-:Y:S01]  /*54b0*/  IMAD.IADD R66, R67, 0x1, R106 ;  /* 0x0000000143427824 */ /* 0x000fe200078e026a */
[----:B------:R-:W-:Y:S01]  /*54c0*/  ISETP.NE.U32.OR P5, PT, R0, 0x1, !P1 ;  /* 0x000000010000780c */ /* 0x000fe20004fa5470 */
[----:B------:R-:W-:Y:S01]  /*54d0*/  IMAD.U32 R0, RZ, RZ, UR56 ;  /* 0x00000038ff007e24 */ /* 0x000fe2000f8e00ff */
[----:B------:R-:W-:Y:S01]  /*54e0*/  SEL R3, RZ, 0xffffffff, P3 ;  /* 0xffffffffff037807 */ /* 0x000fe20001800000 */
[----:B------:R-:W-:Y:S01]  /*54f0*/  IMAD.MOV.U32 R75, RZ, RZ, 0x1 ;  /* 0x00000001ff4b7424 */ /* 0x000fe200078e00ff */
[----:B------:R-:W-:Y:S01]  /*5500*/  P2R R104, PR, RZ, 0x20 ;  /* 0x00000020ff687803 */ /* 0x000fe20000000000 */
[----:B------:R-:W-:Y:S01]  /*5510*/  IMAD R48, R45, 0x40, R46 ;  /* 0x000000402d307824 */ /* 0x000fe200078e022e */
[----:B------:R-:W-:Y:S01]  /*5520*/  LEA R0, R0, UR48, 0x3 ;  /* 0x0000003000007c11 */ /* 0x000fe2000f8e18ff */
[----:B------:R-:W-:Y:S01]  /*5530*/  IMAD.U32 R74, RZ, RZ, UR56 ;  /* 0x00000038ff4a7e24 */ /* 0x000fe2000f8e00ff */
[----:B------:R-:W-:Y:S02]  /*5540*/  @P2 SEL R3, R4, R3, !P4 ;  /* 0x0000000304032207 */ /* 0x000fe40006000000 */
[----:B------:R-:W-:Y:S02]  /*5550*/  CS2R R78, SRZ ;  /* 0x00000000004e7805 */ /* 0x000fe4000001ff00 */
[----:B------:R-:W-:Y:S02]  /*5560*/  CS2R R76, SRZ ;  /* 0x00000000004c7805 */ /* 0x000fe4000001ff00 */
[----:B------:R-:W-:Y:S02]  /*5570*/  CS2R R70, SRZ ;  /* 0x0000000000467805 */ /* 0x000fe4000001ff00 */
[----:B------:R-:W-:Y:S02]  /*5580*/  LOP3.LUT R3, R3, 0x1, RZ, 0xc0, !PT ;  /* 0x0000000103037812 */ /* 0x000fe400078ec0ff */
[----:B------:R-:W-:Y:S02]  /*5590*/  CS2R R68, SRZ ;  /* 0x0000000000447805 */ /* 0x000fe4000001ff00 */
[----:B------:R-:W-:Y:S02]  /*55a0*/  @P5 SHF.L.U32 R2, R107, 0x1f, RZ ;  /* 0x0000001f6b025819 */ /* 0x000fe400000006ff */
[----:B------:R-:W-:Y:S02]  /*55b0*/  CS2R R62, SRZ ;  /* 0x00000000003e7805 */ /* 0x000fe4000001ff00 */
[----:B------:R-:W-:Y:S02]  /*55c0*/  ISETP.NE.U32.AND P2, PT, R3, 0x1, PT ;  /* 0x000000010300780c */ /* 0x000fe40003f45070 */
[----:B------:R-:W-:Y:S01]  /*55d0*/  CS2R R60, SRZ ;  /* 0x00000000003c7805 */ /* 0x000fe2000001ff00 */
[----:B------:R1:W3:Y:S01]  /*55e0*/  @P5 SYNCS.PHASECHK.TRANS64.TRYWAIT P1, [R0+URZ+0x40], R2 ;  /* 0x00004002000055a7 */ /* 0x0002e200080211ff */
[----:B------:R-:W-:Y:S02]  /*55f0*/  CS2R R58, SRZ ;  /* 0x00000000003a7805 */ /* 0x000fe4000001ff00 */
[----:B------:R-:W-:Y:S02]  /*5600*/  P2R R108, PR, RZ, 0x4 ;  /* 0x00000004ff6c7803 */ /* 0x000fe40000000000 */
[----:B------:R-:W-:Y:S01]  /*5610*/  CS2R R56, SRZ ;  /* 0x0000000000387805 */ /* 0x000fe2000001ff00 */
[----:B------:R-:W-:Y:S02]  /*5620*/  IMAD.IADD R65, R67, 0x1, R105 ;  /* 0x0000000143417824 */ /* 0x000fe400078e0269 */
[----:B------:R-:W-:Y:S01]  /*5630*/  IMAD.IADD R64, R98, 0x1, R66 ;  /* 0x0000000162407824 */ /* 0x000fe200078e0242 */
[----:B-1----:R-:W-:Y:S04]  /*5640*/  SHF.L.U32 R2, R97, 0x1f, RZ ;  /* 0x0000001f61027819 */ /* 0x002fe800000006ff */
[----:B------:R1:W4:Y:S01]  /*5650*/  SYNCS.PHASECHK.TRANS64.TRYWAIT P0, [R73+URZ+0xa0], R2 ;  /* 0x0000a002490075a7 */ /* 0x00032200080011ff */
[----:B---3--:R-:W-:Y:S01]  /*5660*/  @P5 SEL R75, RZ, 0x1, !P1 ;  /* 0x00000001ff4b5807 */ /* 0x008fe20004800000 */
[----:B-1----:R-:W-:Y:S06]  /*5670*/  @!P5 BRA `(.L_x_87) ;  /* 0x000000000068d947 */ /* 0x002fec0003800000 */
[----:B------:R-:W-:Y:S01]  /*5680*/  ISETP.NE.AND P1, PT, R75, RZ, PT ;  /* 0x000000ff4b00720c */ /* 0x000fe20003f25270 */
[----:B------:R-:W-:Y:S01]  /*5690*/  BSSY B0, `(.L_x_88) ;  /* 0x000000d000007945 */ /* 0x000fe20003800000 */
[----:B------:R-:W-:Y:S02]  /*56a0*/  CS2R R58, SRZ ;  /* 0x00000000003a7805 */ /* 0x000fe4000001ff00 */
[----:B------:R-:W-:Y:S02]  /*56b0*/  CS2R R56, SRZ ;  /* 0x0000000000387805 */ /* 0x000fe4000001ff00 */
[----:B------:R-:W-:Y:S02]  /*56c0*/  CS2R R62, SRZ ;  /* 0x00000000003e7805 */ /* 0x000fe4000001ff00 */
[----:B------:R-:W-:Y:S02]  /*56d0*/  CS2R R60, SRZ ;  /* 0x00000000003c7805 */ /* 0x000fe4000001ff00 */
[----:B------:R-:W-:Y:S02]  /*56e0*/  CS2R R70, SRZ ;  /* 0x0000000000467805 */ /* 0x000fe4000001ff00 */
[----:B------:R-:W-:Y:S02]  /*56f0*/  CS2R R68, SRZ ;  /* 0x0000000000447805 */ /* 0x000fe4000001ff00 */
[----:B------:R-:W-:Y:S02]  /*5700*/  CS2R R78, SRZ ;  /* 0x00000000004e7805 */ /* 0x000fe4000001ff00 */
[----:B------:R-:W-:Y:S01]  /*5710*/  CS2R R76, SRZ ;  /* 0x00000000004c7805 */ /* 0x000fe2000001ff00 */
[----:B------:R-:W-:Y:S06]  /*5720*/  @P1 BRA `(.L_x_89) ;  /* 0x00000000000c1947 */ /* 0x000fec0003800000 */
[----:B------:R-:W-:Y:S04]  /*5730*/  SHF.L.U32 R3, R107, 0x1f, RZ ;  /* 0x0000001f6b037819 */ /* 0x000fe800000006ff */
[----:B------:R-:W1:Y:S02]  /*5740*/  SYNCS.PHASECHK.TRANS64.TRYWAIT P1, [R0+URZ+0x40], R3 ;  /* 0x00004003000075a7 */ /* 0x000e6400080211ff */
[----:B-1----:R-:W-:Y:S05]  /*5750*/  @!P1 BRA `(.L_x_90) ;  /* 0x0000002400489947 */ /* 0x002fea0003800000 */
.L_x_89:
[----:B------:R-:W-:Y:S05]  /*5760*/  BSYNC B0 ;  /* 0x0000000000007941 */ /* 0x000fea0003800000 */
.L_x_88:
[----:B------:R-:W-:Y:S01]  /*5770*/  ISETP.NE.AND P1, PT, R108, RZ, PT ;  /* 0x000000ff6c00720c */ /* 0x000fe20003f25270 */
[----:B------:R-:W-:Y:S04]  /*5780*/  UIADD3 UR5, UPT, UPT, UR56, 0x1, URZ ;  /* 0x0000000138057890 */ /* 0x000fe8000fffe0ff */
[----:B------:R-:W-:Y:S04]  /*5790*/  UISETP.NE.AND UP0, UPT, UR5, 0x3, UPT ;  /* 0x000000030500788c */ /* 0x000fe8000bf05270 */
[----:B------:R-:W-:Y:S02]  /*57a0*/  USEL UR4, URZ, 0x1, UP0 ;  /* 0x00000001ff047887 */ /* 0x000fe40008000000 */
[----:B------:R-:W-:Y:S02]  /*57b0*/  USEL UR5, UR5, URZ, UP0 ;  /* 0x000000ff05057287 */ /* 0x000fe40008000000 */
[----:B------:R3:W1:Y:S02]  /*57c0*/  @P1 LDS.128 R56, [R67] ;  /* 0x0000000043381984 */ /* 0x0006640000000c00 */
[----:B------:R-:W-:Y:S02]  /*57d0*/  LOP3.LUT R107, R107, UR4, RZ, 0x3c, !PT ;  /* 0x000000046b6b7c12 */ /* 0x000fe4000f8e3cff */
[----:B------:R3:W1:Y:S01]  /*57e0*/  @P1 LDS.128 R60, [R66+0x10] ;  /* 0x00001000423c1984 */ /* 0x0006620000000c00 */
[----:B------:R-:W-:Y:S03]  /*57f0*/  IMAD.U32 R74, RZ, RZ, UR5 ;  /* 0x00000005ff4a7e24 */ /* 0x000fe6000f8e00ff */
[----:B------:R3:W1:Y:S04]  /*5800*/  @P1 LDS.128 R68, [R65+0x20] ;  /* 0x0000200041441984 */ /* 0x0006680000000c00 */
[----:B------:R3:W1:Y:S02]  /*5810*/  @P1 LDS.128 R76, [R64+0x10] ;  /* 0x00001000404c1984 */ /* 0x0006640000000c00 */
.L_x_87:
[----:B------:R-:W-:Y:S05]  /*5820*/  BSYNC B1 ;  /* 0x0000000000017941 */ /* 0x000fea0003800000 */
.L_x_86:
[----:B-1----:R-:W-:Y:S04]  /*5830*/  SHF.R.U32.HI R0, RZ, 0x15, R48 ;  /* 0x00000015ff007819 */ /* 0x002fe80000011630 */
[----:B------:R-:W-:Y:S01]  /*5840*/  LOP3.LUT P1, RZ, R0, 0x3, R92, 0x48, !PT ;  /* 0x0000000300ff7812 */ /* 0x000fe2000782485c */
[----:B------:R-:W-:Y:S01]  /*5850*/  @!UPT UIADD3 URZ, UPT, UPT, URZ, URZ, URZ ;  /* 0x000000fffffff290 */ /* 0x000fe2000fffe0ff */
[----:B----4-:R-:W-:Y:S11]  /*5860*/  @P0 BRA `(.L_x_91) ;  /* 0x0000000000080947 */ /* 0x010ff60003800000 */
[----:B------:R-:W1:Y:S02]  /*5870*/  SYNCS.PHASECHK.TRANS64.TRYWAIT P0, [R73+URZ+0xa0], R2 ;  /* 0x0000a002490075a7 */ /* 0x000e6400080011ff */
[----:B-1----:R-:W-:Y:S05]  /*5880*/  @!P0 BRA `(.L_x_92) ;  /* 0x0000002400108947 */ /* 0x002fea0003800000 */
.L_x_91:
[----:B------:R-:W-:Y:S05]  /*5890*/  @!P1 BRA `(.L_x_93) ;  /* 0x0000000000409947 */ /* 0x000fea0003800000 */
[----:B------:R-:W4:Y:S01]  /*58a0*/  LDCU.64 UR8, c[0x4][0x70] ;  /* 0x01000e00ff0877ac */ /* 0x000f220008000a00 */
[----:B------:R-:W-:Y:S01]  /*58b0*/  MOV R3, 0x0 ;  /* 0x0000000000037802 */ /* 0x000fe20000000f00 */
[----:B------:R-:W-:Y:S02]  /*58c0*/  HFMA2 R12, -RZ, RZ, 0, 5.9604644775390625e-08 ;  /* 0x00000001ff0c7431 */ /* 0x000fe400000001ff */
[----:B------:R-:W-:Y:S02]  /*58d0*/  IMAD.MOV.U32 R8, RZ, RZ, 0x192 ;  /* 0x00000192ff087424 */ /* 0x000fe400078e00ff */
[----:B------:R-:W-:Y:S01]  /*58e0*/  IMAD.MOV.U32 R13, RZ, RZ, RZ ;  /* 0x000000ffff0d7224 */ /* 0x000fe200078e00ff */
[----:B------:R-:W5:Y:S01]  /*58f0*/  LDCU.64 UR6, c[0x4][0x78] ;  /* 0x01000f00ff0677ac */ /* 0x000f620008000a00 */
[----:B-1----:R-:W1:Y:S01]  /*5900*/  LDC.64 R2, c[0x4][R3] ;  /* 0x0100000003027b82 */ /* 0x002e620000000a00 */
[----:B------:R-:W2:Y:S01]  /*5910*/  LDCU.64 UR4, c[0x4][0x10] ;  /* 0x01000200ff0477ac */ /* 0x000ea20008000a00 */
[----:B----4-:R-:W-:Y:S01]  /*5920*/  MOV R5, UR9 ;  /* 0x0000000900057c02 */ /* 0x010fe20008000f00 */
[----:B------:R-:W-:Y:S01]  /*5930*/  IMAD.U32 R4, RZ, RZ, UR8 ;  /* 0x00000008ff047e24 */ /* 0x000fe2000f8e00ff */
[----:B-----5:R-:W-:Y:S01]  /*5940*/  MOV R7, UR7 ;  /* 0x0000000700077c02 */ /* 0x020fe20008000f00 */
[----:B------:R-:W-:Y:S01]  /*5950*/  IMAD.U32 R6, RZ, RZ, UR6 ;  /* 0x00000006ff067e24 */ /* 0x000fe2000f8e00ff */
[----:B--2---:R-:W-:Y:S01]  /*5960*/  MOV R11, UR5 ;  /* 0x00000005000b7c02 */ /* 0x004fe20008000f00 */
[----:B------:R-:W-:Y:S02]  /*5970*/  IMAD.U32 R10, RZ, RZ, UR4 ;  /* 0x00000004ff0a7e24 */ /* 0x000fe4000f8e00ff */
[----:B------:R-:W-:Y:S07]  /*5980*/  LEPC R20, `(.L_x_93) ;  /* 0x000000001014794e */ /* 0x000fee0000000000 */
[----:B-1-3--:R-:W-:Y:S05]  /*5990*/  CALL.ABS.NOINC R2 ;  /* 0x0000000002007343 */ /* 0x00afea0003c00000 */
.L_x_93:
[----:B------:R-:W-:Y:S01]  /*59a0*/  SHF.L.U32 R50, R56, 0x10, RZ ;  /* 0x0000001038327819 */ /* 0x000fe200000006ff */
[----:B------:R-:W-:Y:S05]  /*59b0*/  WARPSYNC.ALL ;  /* 0x0000000000007948 */ /* 0x000fea0003800000 */
[----:B------:R-:W-:Y:S01]  /*59c0*/  R2UR UR4, R48 ;  /* 0x00000000300472ca */ /* 0x000fe200000e0000 */
[----:B------:R-:W-:Y:S01]  /*59d0*/  BSSY.RECONVERGENT B0, `(.L_x_94) ;  /* 0x0000085000007945 */ /* 0x000fe20003800200 */
[----:B------:R-:W-:Y:S02]  /*59e0*/  LOP3.LUT R51, R56, 0xffff0000, RZ, 0xc0, !PT ;  /* 0xffff000038337812 */ /* 0x000fe400078ec0ff */
[----:B------:R-:W-:Y:S02]  /*59f0*/  SHF.L.U32 R52, R57, 0x10, RZ ;  /* 0x0000001039347819 */ /* 0x000fe400000006ff */
[----:B------:R-:W-:Y:S07]  /*5a00*/  ISETP.NE.AND P0, PT, R100, RZ, PT ;  /* 0x000000ff6400720c */ /* 0x000fee0003f05270 */
[----:B------:R-:W2:Y:S02]  /*5a10*/  LDTM.x32 R4, tmem[UR4] ;  /* 0x00000004000479ee */ /* 0x000ea400082c0000 */
[C---:B--2---:R-:W-:Y:S01]  /*5a20*/  FMUL R0, R47.reuse, R4 ;  /* 0x000000042f007220 */ /* 0x044fe20000400000 */
[C---:B-1----:R-:W-:Y:S01]  /*5a30*/  FMUL R2, R47.reuse, R5 ;  /* 0x000000052f027220 */ /* 0x042fe20000400000 */
[C---:B------:R-:W-:Y:S01]  /*5a40*/  FMUL R4, R47.reuse, R8 ;  /* 0x000000082f047220 */ /* 0x040fe20000400000 */
[C---:B------:R-:W-:Y:S01]  /*5a50*/  FMUL R3, R47.reuse, R6 ;  /* 0x000000062f037220 */ /* 0x040fe20000400000 */
[C---:B------:R-:W-:Y:S01]  /*5a60*/  FMUL R5, R47.reuse, R9 ;  /* 0x000000092f057220 */ /* 0x040fe20000400000 */
[C---:B------:R-:W-:Y:S01]  /*5a70*/  FMUL R8, R47.reuse, R12 ;  /* 0x0000000c2f087220 */ /* 0x040fe20000400000 */
[C---:B------:R-:W-:Y:S01]  /*5a80*/  FMUL R6, R47.reuse, R10 ;  /* 0x0000000a2f067220 */ /* 0x040fe20000400000 */
[C---:B------:R-:W-:Y:S01]  /*5a90*/  FMUL R9, R47.reuse, R13 ;  /* 0x0000000d2f097220 */ /* 0x040fe20000400000 */
[----:B------:R-:W-:Y:S01]  /*5aa0*/  FMUL R12, R47, R16 ;  /* 0x000000102f0c7220 */ /* 0x000fe20000400000 */
[----:B------:R-:W-:Y:S01]  /*5ab0*/  FFMA R0, R49, R50, R0 ;  /* 0x0000003231007223 */ /* 0x000fe20000000000 */
[C---:B------:R-:W-:Y:S01]  /*5ac0*/  FMUL R10, R47.reuse, R14 ;  /* 0x0000000e2f0a7220 */ /* 0x040fe20000400000 */
[C---:B------:R-:W-:Y:S01]  /*5ad0*/  FMUL R13, R47.reuse, R17 ;  /* 0x000000112f0d7220 */ /* 0x040fe20000400000 */
[----:B------:R-:W-:Y:S01]  /*5ae0*/  FMUL R16, R47, R20 ;  /* 0x000000142f107220 */ /* 0x000fe20000400000 */
[----:B------:R-:W-:Y:S01]  /*5af0*/  FFMA R2, R49, R51, R2 ;  /* 0x0000003331027223 */ /* 0x000fe20000000002 */
[C---:B------:R-:W-:Y:S01]  /*5b00*/  FMUL R14, R47.reuse, R18 ;  /* 0x000000122f0e7220 */ /* 0x040fe20000400000 */
[C---:B------:R-:W-:Y:S01]  /*5b10*/  FMUL R17, R47.reuse, R21 ;  /* 0x000000152f117220 */ /* 0x040fe20000400000 */
[C---:B------:R-:W-:Y:S01]  /*5b20*/  FMUL R20, R47.reuse, R24 ;  /* 0x000000182f147220 */ /* 0x040fe20000400000 */
[C---:B------:R-:W-:Y:S01]  /*5b30*/  FMUL R18, R47.reuse, R22 ;  /* 0x000000162f127220 */ /* 0x040fe20000400000 */
[C---:B------:R-:W-:Y:S01]  /*5b40*/  FMUL R21, R47.reuse, R25 ;  /* 0x000000192f157220 */ /* 0x040fe20000400000 */
[C---:B------:R-:W-:Y:S01]  /*5b50*/  FMUL R24, R47.reuse, R28 ;  /* 0x0000001c2f187220 */ /* 0x040fe20000400000 */
[C---:B------:R-:W-:Y:S01]  /*5b60*/  FMUL R22, R47.reuse, R26 ;  /* 0x0000001a2f167220 */ /* 0x040fe20000400000 */
[C---:B------:R-:W-:Y:S01]  /*5b70*/  FMUL R25, R47.reuse, R29 ;  /* 0x0000001d2f197220 */ /* 0x040fe20000400000 */
[----:B------:R-:W-:Y:S01]  /*5b80*/  FMUL R28, R47, R32 ;  /* 0x000000202f1c7220 */ /* 0x000fe20000400000 */
[----:B------:R-:W-:Y:S01]  /*5b90*/  LOP3.LUT R32, R57, 0xffff0000, RZ, 0xc0, !PT ;  /* 0xffff000039207812 */ /* 0x000fe200078ec0ff */
[C---:B------:R-:W-:Y:S01]  /*5ba0*/  FMUL R26, R47.reuse, R30 ;  /* 0x0000001e2f1a7220 */ /* 0x040fe20000400000 */
[----:B------:R-:W-:Y:S01]  /*5bb0*/  FMUL R29, R47, R33 ;  /* 0x000000212f1d7220 */ /* 0x000fe20000400000 */
[----:B------:R-:W-:Y:S01]  /*5bc0*/  SHF.L.U32 R33, R58, 0x10, RZ ;  /* 0x000000103a217819 */ /* 0x000fe200000006ff */
[----:B------:R-:W-:Y:S01]  /*5bd0*/  FFMA R3, R49, R52, R3 ;  /* 0x0000003431037223 */ /* 0x000fe20000000003 */
[----:B------:R-:W-:Y:S01]  /*5be0*/  F2FP.BF16.F32.PACK_AB R52, R2, R0 ;  /* 0x000000000234723e */ /* 0x000fe200000010ff */
[----:B------:R-:W-:Y:S01]  /*5bf0*/  FMUL R7, R47, R7 ;  /* 0x000000072f077220 */ /* 0x000fe20000400000 */
[----:B------:R-:W-:Y:S01]  /*5c00*/  SHF.L.U32 R0, R59, 0x10, RZ ;  /* 0x000000103b007819 */ /* 0x000fe200000006ff */
[----:B------:R-:W-:Y:S01]  /*5c10*/  FMUL R30, R47, R34 ;  /* 0x000000222f1e7220 */ /* 0x000fe20000400000 */
[----:B------:R-:W-:Y:S01]  /*5c20*/  LOP3.LUT R34, R58, 0xffff0000, RZ, 0xc0, !PT ;  /* 0xffff00003a227812 */ /* 0x000fe200078ec0ff */
[----:B------:R-:W-:Y:S01]  /*5c30*/  FFMA R7, R49, R32, R7 ;  /* 0x0000002031077223 */ /* 0x000fe20000000007 */
[----:B------:R-:W-:Y:S01]  /*5c40*/  LOP3.LUT R2, R59, 0xffff0000, RZ, 0xc0, !PT ;  /* 0xffff00003b027812 */ /* 0x000fe200078ec0ff */
[----:B------:R-:W-:Y:S01]  /*5c50*/  FFMA R4, R49, R33, R4 ;  /* 0x0000002131047223 */ /* 0x000fe20000000004 */
[----:B------:R-:W-:Y:S01]  /*5c60*/  FMUL R11, R47, R11 ;  /* 0x0000000b2f0b7220 */ /* 0x000fe20000400000 */
[----:B------:R-:W-:Y:S01]  /*5c70*/  FFMA R5, R49, R34, R5 ;  /* 0x0000002231057223 */ /* 0x000fe20000000005 */
[----:B------:R-:W-:Y:S01]  /*5c80*/  F2FP.BF16.F32.PACK_AB R53, R7, R3 ;  /* 0x000000030735723e */ /* 0x000fe200000010ff */
[C---:B------:R-:W-:Y:S01]  /*5c90*/  FFMA R6, R49.reuse, R0, R6 ;  /* 0x0000000031067223 */ /* 0x040fe20000000006 */
[C---:B------:R-:W-:Y:S01]  /*5ca0*/  SHF.L.U32 R0, R60.reuse, 0x10, RZ ;  /* 0x000000103c007819 */ /* 0x040fe200000006ff */
[----:B------:R-:W-:Y:S01]  /*5cb0*/  FFMA R11, R49, R2, R11 ;  /* 0x00000002310b7223 */ /* 0x000fe2000000000b */
[----:B------:R-:W-:Y:S01]  /*5cc0*/  LOP3.LUT R2, R60, 0xffff0000, RZ, 0xc0, !PT ;  /* 0xffff00003c027812 */ /* 0x000fe200078ec0ff */
[----:B------:R-:W-:Y:S01]  /*5cd0*/  FMUL R15, R47, R15 ;  /* 0x0000000f2f0f7220 */ /* 0x000fe20000400000 */
[----:B------:R-:W-:Y:S01]  /*5ce0*/  SHF.L.U32 R3, R61, 0x10, RZ ;  /* 0x000000103d037819 */ /* 0x000fe200000006ff */
[----:B------:R-:W-:Y:S01]  /*5cf0*/  FFMA R8, R49, R0, R8 ;  /* 0x0000000031087223 */ /* 0x000fe20000000008 */
[----:B------:R-:W-:Y:S01]  /*5d00*/  LOP3.LUT R0, R61, 0xffff0000, RZ, 0xc0, !PT ;  /* 0xffff00003d007812 */ /* 0x000fe200078ec0ff */
[C---:B------:R-:W-:Y:S01]  /*5d10*/  FFMA R9, R49.reuse, R2, R9 ;  /* 0x0000000231097223 */ /* 0x040fe20000000009 */
[C---:B------:R-:W-:Y:S01]  /*5d20*/  SHF.L.U32 R2, R62.reuse, 0x10, RZ ;  /* 0x000000103e027819 */ /* 0x040fe200000006ff */
[----:B------:R-:W-:Y:S01]  /*5d30*/  FFMA R10, R49, R3, R10 ;  /* 0x00000003310a7223 */ /* 0x000fe2000000000a */
[----:B------:R-:W-:Y:S01]  /*5d40*/  SHF.L.U32 R3, R63, 0x10, RZ ;  /* 0x000000103f037819 */ /* 0x000fe200000006ff */
[C---:B------:R-:W-:Y:S01]  /*5d50*/  FFMA R15, R49.reuse, R0, R15 ;  /* 0x00000000310f7223 */ /* 0x040fe2000000000f */
[----:B------:R-:W-:Y:S01]  /*5d60*/  LOP3.LUT R0, R62, 0xffff0000, RZ, 0xc0, !PT ;  /* 0xffff00003e007812 */ /* 0x000fe200078ec0ff */
[----:B------:R-:W-:Y:S01]  /*5d70*/  FFMA R12, R49, R2, R12 ;  /* 0x00000002310c7223 */ /* 0x000fe2000000000c */
[C---:B------:R-:W-:Y:S01]  /*5d80*/  SHF.L.U32 R2, R68.reuse, 0x10, RZ ;  /* 0x0000001044027819 */ /* 0x040fe200000006ff */
[----:B------:R-:W-:Y:S01]  /*5d90*/  FMUL R19, R47, R19 ;  /* 0x000000132f137220 */ /* 0x000fe20000400000 */
[----:B------:R-:W-:Y:S01]  /*5da0*/  F2FP.BF16.F32.PACK_AB R54, R5, R4 ;  /* 0x000000040536723e */ /* 0x000fe200000010ff */
[----:B------:R-:W-:Y:S01]  /*5db0*/  FFMA R13, R49, R0, R13 ;  /* 0x00000000310d7223 */ /* 0x000fe2000000000d */
[----:B------:R-:W-:Y:S01]  /*5dc0*/  LOP3.LUT R0, R63, 0xffff0000, RZ, 0xc0, !PT ;  /* 0xffff00003f007812 */ /* 0x000fe200078ec0ff */
[----:B------:R-:W-:Y:S01]  /*5dd0*/  FFMA R14, R49, R3, R14 ;  /* 0x00000003310e7223 */ /* 0x000fe2000000000e */
[----:B------:R-:W-:Y:S01]  /*5de0*/  LOP3.LUT R3, R68, 0xffff0000, RZ, 0xc0, !PT ;  /* 0xffff000044037812 */ /* 0x000fe200078ec0ff */
[----:B------:R-:W-:Y:S01]  /*5df0*/  FMUL R23, R47, R23 ;  /* 0x000000172f177220 */ /* 0x000fe20000400000 */
[----:B------:R-:W-:Y:S01]  /*5e00*/  F2FP.BF16.F32.PACK_AB R55, R11, R6 ;  /* 0x000000060b37723e */ /* 0x000fe200000010ff */
[----:B------:R-:W-:Y:S01]  /*5e10*/  FFMA R19, R49, R0, R19 ;  /* 0x0000000031137223 */ /* 0x000fe20000000013 */
[----:B------:R-:W-:Y:S01]  /*5e20*/  SHF.L.U32 R0, R69, 0x10, RZ ;  /* 0x0000001045007819 */ /* 0x000fe200000006ff */
[----:B------:R-:W-:Y:S01]  /*5e30*/  FFMA R16, R49, R2, R16 ;  /* 0x0000000231107223 */ /* 0x000fe20000000010 */
[----:B------:R-:W-:Y:S01]  /*5e40*/  LOP3.LUT R2, R69, 0xffff0000, RZ, 0xc0, !PT ;  /* 0xffff000045027812 */ /* 0x000fe200078ec0ff */
[----:B------:R-:W-:Y:S01]  /*5e50*/  FFMA R17, R49, R3, R17 ;  /* 0x0000000331117223 */ /* 0x000fe20000000011 */
[----:B------:R-:W-:Y:S01]  /*5e60*/  SHF.L.U32 R3, R71, 0x10, RZ ;  /* 0x0000001047037819 */ /* 0x000fe200000006ff */
[----:B------:R-:W-:Y:S01]  /*5e70*/  FFMA R18, R49, R0, R18 ;  /* 0x0000000031127223 */ /* 0x000fe20000000012 */
[C---:B------:R-:W-:Y:S01]  /*5e80*/  SHF.L.U32 R0, R70.reuse, 0x10, RZ ;  /* 0x0000001046007819 */ /* 0x040fe200000006ff */
[----:B------:R1:W-:Y:S01]  /*5e90*/  STS.128 [R67], R52 ;  /* 0x0000003443007388 */ /* 0x0003e20000000c00 */
[----:B------:R-:W-:Y:S01]  /*5ea0*/  F2FP.BF16.F32.PACK_AB R8, R9, R8 ;  /* 0x000000080908723e */ /* 0x000fe200000010ff */
[C---:B------:R-:W-:Y:S01]  /*5eb0*/  FFMA R23, R49.reuse, R2, R23 ;  /* 0x0000000231177223 */ /* 0x040fe20000000017 */
[----:B------:R-:W-:Y:S01]  /*5ec0*/  LOP3.LUT R2, R70, 0xffff0000, RZ, 0xc0, !PT ;  /* 0xffff000046027812 */ /* 0x000fe200078ec0ff */
[----:B------:R-:W-:Y:S01]  /*5ed0*/  FFMA R20, R49, R0, R20 ;  /* 0x0000000031147223 */ /* 0x000fe20000000014 */
[----:B------:R-:W-:Y:S01]  /*5ee0*/  LOP3.LUT R0, R71, 0xffff0000, RZ, 0xc0, !PT ;  /* 0xffff000047007812 */ /* 0x000fe200078ec0ff */
[----:B------:R-:W-:Y:S01]  /*5ef0*/  FMUL R27, R47, R27 ;  /* 0x0000001b2f1b7220 */ /* 0x000fe20000400000 */
[----:B------:R-:W-:Y:S01]  /*5f00*/  F2FP.BF16.F32.PACK_AB R9, R15, R10 ;  /* 0x0000000a0f09723e */ /* 0x000fe200000010ff */
[C---:B------:R-:W-:Y:S01]  /*5f10*/  FFMA R21, R49.reuse, R2, R21 ;  /* 0x0000000231157223 */ /* 0x040fe20000000015 */
[C---:B------:R-:W-:Y:S01]  /*5f20*/  FFMA R22, R49.reuse, R3, R22 ;  /* 0x0000000331167223 */ /* 0x040fe20000000016 */
[----:B------:R-:W-:Y:S01]  /*5f30*/  FFMA R27, R49, R0, R27 ;  /* 0x00000000311b7223 */ /* 0x000fe2000000001b */
[C---:B------:R-:W-:Y:S01]  /*5f40*/  SHF.L.U32 R2, R76.reuse, 0x10, RZ ;  /* 0x000000104c027819 */ /* 0x040fe200000006ff */
[C---:B------:R-:W-:Y:S01]  /*5f50*/  FMUL R31, R47.reuse, R31 ;  /* 0x0000001f2f1f7220 */ /* 0x040fe20000400000 */
[----:B------:R-:W-:Y:S01]  /*5f60*/  LOP3.LUT R0, R76, 0xffff0000, RZ, 0xc0, !PT ;  /* 0xffff00004c007812 */ /* 0x000fe200078ec0ff */
[----:B------:R-:W-:Y:S01]  /*5f70*/  FMUL R35, R47, R35 ;  /* 0x000000232f237220 */ /* 0x000fe20000400000 */
[----:B------:R-:W-:Y:S01]  /*5f80*/  SHF.L.U32 R3, R77, 0x10, RZ ;  /* 0x000000104d037819 */ /* 0x000fe200000006ff */
[----:B------:R-:W-:Y:S01]  /*5f90*/  FFMA R24, R49, R2, R24 ;  /* 0x0000000231187223 */ /* 0x000fe20000000018 */
[----:B------:R-:W-:Y:S01]  /*5fa0*/  F2FP.BF16.F32.PACK_AB R10, R13, R12 ;  /* 0x0000000c0d0a723e */ /* 0x000fe200000010ff */
[----:B------:R-:W-:Y:S01]  /*5fb0*/  FFMA R25, R49, R0, R25 ;  /* 0x0000000031197223 */ /* 0x000fe20000000019 */
[----:B------:R-:W-:Y:S01]  /*5fc0*/  F2FP.BF16.F32.PACK_AB R11, R19, R14 ;  /* 0x0000000e130b723e */ /* 0x000fe200000010ff */
[----:B------:R-:W-:Y:S01]  /*5fd0*/  FFMA R26, R49, R3, R26 ;  /* 0x00000003311a7223 */ /* 0x000fe2000000001a */
[----:B------:R-:W-:Y:S02]  /*5fe0*/  LOP3.LUT R0, R77, 0xffff0000, RZ, 0xc0, !PT ;  /* 0xffff00004d007812 */ /* 0x000fe400078ec0ff */
[C---:B------:R-:W-:Y:S01]  /*5ff0*/  SHF.L.U32 R2, R78.reuse, 0x10, RZ ;  /* 0x000000104e027819 */ /* 0x040fe200000006ff */
[----:B------:R1:W-:Y:S01]  /*6000*/  STS.128 [R66+0x10], R8 ;  /* 0x0000100842007388 */ /* 0x0003e20000000c00 */
[----:B------:R-:W-:Y:S01]  /*6010*/  LOP3.LUT R3, R78, 0xffff0000, RZ, 0xc0, !PT ;  /* 0xffff00004e037812 */ /* 0x000fe200078ec0ff */
[----:B------:R-:W-:Y:S01]  /*6020*/  FFMA R31, R49, R0, R31 ;  /* 0x00000000311f7223 */ /* 0x000fe2000000001f */
[----:B------:R-:W-:Y:S01]  /*6030*/  SHF.L.U32 R4, R79, 0x10, RZ ;  /* 0x000000104f047819 */ /* 0x000fe200000006ff */
[----:B------:R-:W-:Y:S01]  /*6040*/  FFMA R28, R49, R2, R28 ;  /* 0x00000002311c7223 */ /* 0x000fe2000000001c */
[----:B------:R-:W-:Y:S01]  /*6050*/  F2FP.BF16.F32.PACK_AB R16, R17, R16 ;  /* 0x000000101110723e */ /* 0x000fe200000010ff */
[----:B------:R-:W-:Y:S01]  /*6060*/  FFMA R29, R49, R3, R29 ;  /* 0x00000003311d7223 */ /* 0x000fe2000000001d */
[----:B------:R-:W-:Y:S01]  /*6070*/  LOP3.LUT R5, R79, 0xffff0000, RZ, 0xc0, !PT ;  /* 0xffff00004f057812 */ /* 0x000fe200078ec0ff */
[----:B------:R-:W-:Y:S01]  /*6080*/  FFMA R30, R49, R4, R30 ;  /* 0x00000004311e7223 */ /* 0x000fe2000000001e */
[----:B------:R-:W-:Y:S02]  /*6090*/  F2FP.BF16.F32.PACK_AB R17, R23, R18 ;  /* 0x000000121711723e */ /* 0x000fe400000010ff */
[----:B------:R-:W-:Y:S01]  /*60a0*/  F2FP.BF16.F32.PACK_AB R18, R21, R20 ;  /* 0x000000141512723e */ /* 0x000fe200000010ff */
[----:B------:R-:W-:Y:S01]  /*60b0*/  FFMA R35, R49, R5, R35 ;  /* 0x0000000531237223 */ /* 0x000fe20000000023 */
[----:B------:R-:W-:Y:S02]  /*60c0*/  F2FP.BF16.F32.PACK_AB R19, R27, R22 ;  /* 0x000000161b13723e */ /* 0x000fe400000010ff */
[----:B------:R-:W-:Y:S02]  /*60d0*/  F2FP.BF16.F32.PACK_AB R24, R25, R24 ;  /* 0x000000181918723e */ /* 0x000fe400000010ff */
[----:B------:R-:W-:Y:S01]  /*60e0*/  F2FP.BF16.F32.PACK_AB R25, R31, R26 ;  /* 0x0000001a1f19723e */ /* 0x000fe200000010ff */
[----:B------:R1:W-:Y:S01]  /*60f0*/  STS.128 [R65+0x20], R16 ;  /* 0x0000201041007388 */ /* 0x0003e20000000c00 */
[----:B------:R-:W-:Y:S02]  /*6100*/  F2FP.BF16.F32.PACK_AB R26, R29, R28 ;  /* 0x0000001c1d1a723e */ /* 0x000fe400000010ff */
[----:B------:R-:W-:Y:S05]  /*6110*/  F2FP.BF16.F32.PACK_AB R27, R35, R30 ;  /* 0x0000001e231b723e */ /* 0x000fea00000010ff */
[----:B------:R1:W-:Y:S01]  /*6120*/  STS.128 [R64+0x10], R24 ;  /* 0x0000101840007388 */ /* 0x0003e20000000c00 */
[----:B------:R-:W-:Y:S01]  /*6130*/  @!PT LDS RZ, [RZ] ;  /* 0x00000000fffff984 */ /* 0x000fe20000000800 */
[----:B------:R-:W-:Y:S01]  /*6140*/  @!PT LDS RZ, [RZ] ;  /* 0x00000000fffff984 */ /* 0x000fe20000000800 */
[----:B------:R-:W-:Y:S01]  /*6150*/  @!PT LDS RZ, [RZ] ;  /* 0x00000000fffff984 */ /* 0x000fe20000000800 */
[----:B------:R-:W-:Y:S01]  /*6160*/  @!PT LDS RZ, [RZ] ;  /* 0x00000000fffff984 */ /* 0x000fe20000000800 */
[----:B------:R2:W-:Y:S07]  /*6170*/  MEMBAR.ALL.CTA ;  /* 0x0000000000007992 */ /* 0x0005ee0000008000 */
[----:B--2---:R-:W2:Y:S02]  /*6180*/  FENCE.VIEW.ASYNC.S ;  /* 0x00000000000073c6 */ /* 0x004ea40000000000 */
[----:B--2---:R-:W-:Y:S06]  /*6190*/  BAR.SYNC.DEFER_BLOCKING 0x1, 0x80 ;  /* 0x0042000000007b1d */ /* 0x004fec0000010000 */
[----:B------:R-:W-:Y:S05]  /*61a0*/  @P0 BRA `(.L_x_95) ;  /* 0x00000000001c0947 */ /* 0x000fea0003800000 */
[----:B------:R-:W-:Y:S01]  /*61b0*/  R2UR UR4, R72 ;  /* 0x00000000480472ca */ /* 0x000fe200000e0000 */
[----:B------:R-:W-:Y:S01]  /*61c0*/  UIADD3 UR6, UP0, UPT, UR54, 0x680, URZ ;  /* 0x0000068036067890 */ /* 0x000fe2000ff1e0ff */
[----:B------:R-:W-:Y:S03]  /*61d0*/  UMOV UR43, UR36 ;  /* 0x00000024002b7c82 */ /* 0x000fe60008000000 */
[----:B------:R-:W-:Y:S08]  /*61e0*/  UIADD3.X UR7, UPT, UPT, URZ, UR55, URZ, UP0, !UPT ;  /* 0x00000037ff077290 */ /* 0x000ff000087fe4ff */
[----:B------:R-:W-:Y:S09]  /*61f0*/  UIADD3 UR40, UPT, UPT, UR48, 0x200, UR4 ;  /* 0x0000020030287890 */ /* 0x000ff2000fffe004 */
[----:B------:R2:W-:Y:S02]  /*6200*/  UTMASTG.3D [UR40], [UR6] ;  /* 0x00000028060073b5 */ /* 0x0005e40008010000 */
[----:B--2---:R0:W-:Y:S02]  /*6210*/  UTMACMDFLUSH ;  /* 0x00000000000079b7 */ /* 0x0041e40000000000 */
.L_x_95:
[----:B------:R-:W-:Y:S05]  /*6220*/  BSYNC.RECONVERGENT B0 ;  /* 0x0000000000007941 */ /* 0x000fea0003800200 */
.L_x_94:
[----:B------:R-:W-:Y:S01]  /*6230*/  UIADD3 UR40, UPT, UPT, UR56, 0x1, URZ ;  /* 0x0000000138287890 */ /* 0x000fe2000fffe0ff */
[----:B------:R-:W-:Y:S03]  /*6240*/  BSSY.RECONVERGENT B0, `(.L_x_96) ;  /* 0x0000005000007945 */ /* 0x000fe60003800200 */
[----:B------:R-:W-:Y:S04]  /*6250*/  UISETP.NE.AND UP0, UPT, UR40, 0x3, UPT ;  /* 0x000000032800788c */ /* 0x000fe8000bf05270 */
[----:B------:R-:W-:Y:S01]  /*6260*/  USEL UR43, UR40, URZ, UP0 ;  /* 0x000000ff282b7287 */ /* 0x000fe20008000000 */
[----:B------:R-:W-:Y:S11]  /*6270*/  @P0 BRA `(.L_x_97) ;  /* 0x0000000000040947 */ /* 0x000ff60003800000 */
[----:B------:R-:W-:Y:S04]  /*6280*/  DEPBAR.LE SB0, 0x1 ;  /* 0x000080400000791a */ /* 0x000fe80000000000 */
.L_x_97:
[----:B------:R-:W-:Y:S05]  /*6290*/  BSYNC.RECONVERGENT B0 ;  /* 0x0000000000007941 */ /* 0x000fea0003800200 */
.L_x_96:
[----:B------:R-:W-:Y:S01]  /*62a0*/  BAR.SYNC.DEFER_BLOCKING 0x1, 0x80 ;  /* 0x0042000000007b1d */ /* 0x000fe20000010000 */
[----:B------:R-:W-:Y:S01]  /*62b0*/  ISETP.NE.AND P1, PT, R104, RZ, PT ;  /* 0x000000ff6800720c */ /* 0x000fe20003f25270 */
[----:B------:R-:W-:Y:S01]  /*62c0*/  UISETP.NE.AND UP0, UPT, UR50, URZ, UPT ;  /* 0x000000ff3200728c */ /* 0x000fe2000bf05270 */
[----:B------:R-:W-:Y:S11]  /*62d0*/  LEA R2, R74, UR48, 0x3 ;  /* 0x000000304a027c11 */ /* 0x000ff6000f8e18ff */
[----:B------:R-:W-:Y:S01]  /*62e0*/  @P1 SHF.L.U32 R3, R107, 0x1f, RZ ;  /* 0x0000001f6b031819 */ /* 0x000fe200000006ff */
[----:B------:R-:W-:Y:S06]  /*62f0*/  BRA.U !UP0, `(.L_x_98) ;  /* 0x0000000108247547 */ /* 0x000fec000b800000 */
[----:B------:R-:W-:Y:S01]  /*6300*/  IMAD.U32 R4, RZ, RZ, UR49 ;  /* 0x00000031ff047e24 */ /* 0x000fe2000f8e00ff */
[----:B------:R-:W-:Y:S01]  /*6310*/  MOV R0, UR37 ;  /* 0x0000002500007c02 */ /* 0x000fe20008000f00 */
[----:B------:R-:W-:Y:S03]  /*6320*/  UIADD3 UR49, UPT, UPT, UR49, 0x1, URZ ;  /* 0x0000000131317890 */ /* 0x000fe6000fffe0ff */
[----:B------:R-:W-:Y:S01]  /*6330*/  @P1 LEA R4, R4, UR48, 0x3 ;  /* 0x0000003004041c11 */ /* 0x000fe2000f8e18ff */
[----:B------:R-:W-:Y:S04]  /*6340*/  UISETP.NE.AND UP0, UPT, UR49, 0x3, UPT ;  /* 0x000000033100788c */ /* 0x000fe8000bf05270 */
[----:B------:R-:W-:Y:S01]  /*6350*/  @P1 VIADD R4, R4, 0x58 ;  /* 0x0000005804041836 */ /* 0x000fe20000000000 */
[----:B------:R-:W-:Y:S04]  /*6360*/  USEL UR49, UR49, URZ, UP0 ;  /* 0x000000ff31317287 */ /* 0x000fe80008000000 */
[----:B------:R-:W-:Y:S04]  /*6370*/  @P1 PRMT R0, R0, 0x654, R4 ;  /* 0x0000065400001816 */ /* 0x000fe80000000004 */
[----:B------:R2:W-:Y:S04]  /*6380*/  @P1 SYNCS.ARRIVE.TRANS64.RED.A1T0 RZ, [R0+URZ], RZ ;  /* 0x000000ff00ff19a7 */ /* 0x0005e800081004ff */
.L_x_98:
[----:B------:R-:W4:Y:S01]  /*6390*/  @P1 SYNCS.PHASECHK.TRANS64.TRYWAIT P0, [R2+URZ+0x40], R3 ;  /* 0x00004003020015a7 */ /* 0x000f2200080011ff */
[----:B------:R-:W-:Y:S01]  /*63a0*/  BSSY B1, `(.L_x_99) ;  /* 0x0000015000017945 */ /* 0x000fe20003800000 */
[----:B----4-:R-:W-:Y:S03]  /*63b0*/  @P1 SEL R75, RZ, 0x1, !P0 ;  /* 0x00000001ff4b1807 */ /* 0x010fe60004000000 */
[----:B------:R-:W-:Y:S05]  /*63c0*/  @!P1 BRA `(.L_x_100) ;  /* 0x0000000000489947 */ /* 0x000fea0003800000 */
[----:B------:R-:W-:Y:S01]  /*63d0*/  ISETP.NE.AND P1, PT, R108, RZ, PT ;  /* 0x000000ff6c00720c */ /* 0x000fe20003f25270 */
[----:B------:R-:W-:Y:S01]  /*63e0*/  BSSY B0, `(.L_x_101) ;  /* 0x000000a000007945 */ /* 0x000fe20003800000 */
[----:B------:R-:W-:Y:S11]  /*63f0*/  ISETP.NE.AND P0, PT, R75, RZ, PT ;  /* 0x000000ff4b00720c */ /* 0x000ff60003f05270 */
[----:B------:R-:W-:Y:S04]  /*6400*/  @P1 IMAD R74, R74, 0x2000, R99 ;  /* 0x000020004a4a1824 */ /* 0x000fe800078e0263 */
[----:B------:R-:W-:Y:S01]  /*6410*/  @P1 IMAD.IADD R4, R106, 0x1, R74 ;  /* 0x000000016a041824 */ /* 0x000fe200078e024a */
[----:B------:R-:W-:Y:S03]  /*6420*/  @P1 IADD3 R3, PT, PT, R105, R74, RZ ;  /* 0x0000004a69031210 */ /* 0x000fe60007ffe0ff */
[----:B--2---:R-:W-:Y:S01]  /*6430*/  @P1 IMAD.IADD R0, R98, 0x1, R4 ;  /* 0x0000000162001824 */ /* 0x004fe200078e0204 */
[----:B------:R-:W-:Y:S06]  /*6440*/  @P0 BRA `(.L_x_102) ;  /* 0x00000000000c0947 */ /* 0x000fec0003800000 */
[----:B------:R-:W-:Y:S04]  /*6450*/  SHF.L.U32 R107, R107, 0x1f, RZ ;  /* 0x0000001f6b6b7819 */ /* 0x000fe800000006ff */
[----:B------:R-:W2:Y:S02]  /*6460*/  SYNCS.PHASECHK.TRANS64.TRYWAIT P0, [R2+URZ+0x40], R107 ;  /* 0x0000406b020075a7 */ /* 0x000ea400080011ff */
[----:B--2---:R-:W-:Y:S05]  /*6470*/  @!P0 BRA `(.L_x_103) ;  /* 0x0000001800288947 */ /* 0x004fea0003800000 */
.L_x_102:
[----:B------:R-:W-:Y:S05]  /*6480*/  BSYNC B0 ;  /* 0x0000000000007941 */ /* 0x000fea0003800000 */
.L_x_101:
[----:B------:R-:W-:Y:S11]  /*6490*/  ISETP.NE.AND P0, PT, R108, RZ, PT ;  /* 0x000000ff6c00720c */ /* 0x000ff60003f05270 */
[----:B------:R-:W-:Y:S02]  /*64a0*/  @!UPT UIADD3 URZ, UPT, UPT, URZ, URZ, URZ ;  /* 0x000000fffffff290 */ /* 0x000fe4000fffe0ff */
[----:B------:R4:W1:Y:S04]  /*64b0*/  @P0 LDS.128 R56, [R74] ;  /* 0x000000004a380984 */ /* 0x0008680000000c00 */
[----:B------:R4:W1:Y:S04]  /*64c0*/  @P0 LDS.128 R68, [R3+0x20] ;  /* 0x0000200003440984 */ /* 0x0008680000000c00 */
[----:B------:R4:W1:Y:S04]  /*64d0*/  @P0 LDS.128 R60, [R4+0x10] ;  /* 0x00001000043c0984 */ /* 0x0008680000000c00 */
[----:B------:R4:W1:Y:S02]  /*64e0*/  @P0 LDS.128 R76, [R0+0x10] ;  /* 0x00001000004c0984 */ /* 0x0008640000000c00 */
.L_x_100:
[----:B------:R-:W-:Y:S05]  /*64f0*/  BSYNC B1 ;  /* 0x0000000000017941 */ /* 0x000fea0003800000 */
.L_x_99:
[----:B--2-4-:R-:W-:Y:S05]  /*6500*/  VIADD R0, R48, 0x20 ;  /* 0x0000002030007836 */ /* 0x014fea0000000000 */
[----:B------:R-:W-:Y:S04]  /*6510*/  SHF.R.U32.HI R0, RZ, 0x15, R0 ;  /* 0x00000015ff007819 */ /* 0x000fe80000011600 */
[----:B------:R-:W-:Y:S11]  /*6520*/  LOP3.LUT P0, RZ, R0, 0x3, R92, 0x48, !PT ;  /* 0x0000000300ff7812 */ /* 0x000ff6000780485c */
[----:B------:R-:W-:Y:S02]  /*6530*/  @!UPT UIADD3 URZ, UPT, UPT, URZ, URZ, URZ ;  /* 0x000000fffffff290 */ /* 0x000fe4000fffe0ff */
[----:B------:R-:W-:Y:S05]  /*6540*/  @!P0 BRA `(.L_x_104) ;  /* 0x0000000000408947 */ /* 0x000fea0003800000 */
[----:B------:R-:W2:Y:S01]  /*6550*/  LDCU.64 UR8, c[0x4][0x70] ;  /* 0x01000e00ff0877ac */ /* 0x000ea20008000a00 */
[----:B------:R-:W-:Y:S01]  /*6560*/  MOV R3, 0x0 ;  /* 0x0000000000037802 */ /* 0x000fe20000000f00 */
[----:B------:R-:W-:Y:S02]  /*6570*/  HFMA2 R12, -RZ, RZ, 0, 5.9604644775390625e-08 ;  /* 0x00000001ff0c7431 */ /* 0x000fe400000001ff */
[----:B-1----:R-:W-:Y:S02]  /*6580*/  IMAD.MOV.U32 R8, RZ, RZ, 0x192 ;  /* 0x00000192ff087424 */ /* 0x002fe400078e00ff */
[----:B------:R-:W-:Y:S01]  /*6590*/  IMAD.MOV.U32 R13, RZ, RZ, RZ ;  /* 0x000000ffff0d7224 */ /* 0x000fe200078e00ff */
[----:B------:R-:W1:Y:S01]  /*65a0*/  LDCU.64 UR6, c[0x4][0x78] ;  /* 0x01000f00ff0677ac */ /* 0x000e620008000a00 */
[----:B------:R-:W4:Y:S01]  /*65b0*/  LDC.64 R2, c[0x4][R3] ;  /* 0x0100000003027b82 */ /* 0x000f220000000a00 */
[----:B------:R-:W5:Y:S01]  /*65c0*/  LDCU.64 UR4, c[0x4][0x10] ;  /* 0x01000200ff0477ac */ /* 0x000f620008000a00 */
[----:B--2---:R-:W-:Y:S01]  /*65d0*/  MOV R5, UR9 ;  /* 0x0000000900057c02 */ /* 0x004fe20008000f00 */
[----:B------:R-:W-:Y:S01]  /*65e0*/  IMAD.U32 R4, RZ, RZ, UR8 ;  /* 0x00000008ff047e24 */ /* 0x000fe2000f8e00ff */
[----:B-1----:R-:W-:Y:S01]  /*65f0*/  MOV R7, UR7 ;  /* 0x0000000700077c02 */ /* 0x002fe20008000f00 */
[----:B------:R-:W-:Y:S01]  /*6600*/  IMAD.U32 R6, RZ, RZ, UR6 ;  /* 0x00000006ff067e24 */ /* 0x000fe2000f8e00ff */
[----:B-----5:R-:W-:Y:S01]  /*6610*/  MOV R11, UR5 ;  /* 0x00000005000b7c02 */ /* 0x020fe20008000f00 */
[----:B------:R-:W-:Y:S02]  /*6620*/  IMAD.U32 R10, RZ, RZ, UR4 ;  /* 0x00000004ff0a7e24 */ /* 0x000fe4000f8e00ff */
[----:B------:R-:W-:Y:S07]  /*6630*/  LEPC R20, `(.L_x_104) ;  /* 0x000000001014794e */ /* 0x000fee0000000000 */
[----:B---34-:R-:W-:Y:S05]  /*6640*/  CALL.ABS.NOINC R2 ;  /* 0x0000000002007343 */ /* 0x018fea0003c00000 */
.L_x_104:
[----:B------:R-:W-:Y:S01]  /*6650*/  ISETP.NE.AND P0, PT, R100, RZ, PT ;  /* 0x000000ff6400720c */ /* 0x000fe20003f05270 */
[----:B------:R-:W-:Y:S05]  /*6660*/  WARPSYNC.ALL ;  /* 0x0000000000007948 */ /* 0x000fea0003800000 */
[----:B------:R-:W-:Y:S01]  /*6670*/  R2UR UR4, R48 ;  /* 0x00000000300472ca */ /* 0x000fe200000e0000 */
[----:B------:R-:W-:Y:S01]  /*6680*/  USHF.L.U32 UR8, UR43, 0xd, URZ ;  /* 0x0000000d2b087899 */ /* 0x000fe200080006ff */
[----:B------:R-:W-:Y:S01]  /*6690*/  R2UR UR5, R73 ;  /* 0x00000000490572ca */ /* 0x000fe200000e0000 */
[----:B------:R-:W-:Y:S01]  /*66a0*/  BSSY.RECONVERGENT B0, `(.L_x_105) ;  /* 0x000008e000007945 */ /* 0x000fe20003800200 */
[C---:B-1----:R-:W-:Y:S02]  /*66b0*/  SHF.L.U32 R0, R56.reuse, 0x10, RZ ;  /* 0x0000001038007819 */ /* 0x042fe400000006ff */
[----:B------:R-:W-:Y:S02]  /*66c0*/  LOP3.LUT R2, R56, 0xffff0000, RZ, 0xc0, !PT ;  /* 0xffff000038027812 */ /* 0x000fe400078ec0ff */
[C---:B------:R-:W-:Y:S02]  /*66d0*/  SHF.L.U32 R3, R57.reuse, 0x10, RZ ;  /* 0x0000001039037819 */ /* 0x040fe400000006ff */
[----:B------:R-:W-:Y:S02]  /*66e0*/  LOP3.LUT R48, R57, 0xffff0000, RZ, 0xc0, !PT ;  /* 0xffff000039307812 */ /* 0x000fe400078ec0ff */
[C---:B------:R-:W-:Y:S01]  /*66f0*/  SHF.L.U32 R50, R58.reuse, 0x10, RZ ;  /* 0x000000103a327819 */ /* 0x040fe200000006ff */
[----:B------:R-:W1:Y:S01]  /*6700*/  LDTM.x32 R4, tmem[UR4+0x20] ;  /* 0x00002004000479ee */ /* 0x000e6200082c0000 */
[----:B------:R-:W-:Y:S01]  /*6710*/  LOP3.LUT R51, R58, 0xffff0000, RZ, 0xc0, !PT ;  /* 0xffff00003a337812 */ /* 0x000fe200078ec0ff */
[----:B------:R-:W-:Y:S01]  /*6720*/  NOP ;  /* 0x0000000000007918 */ /* 0x000fe20000000000 */
[C---:B------:R-:W-:Y:S01]  /*6730*/  SHF.L.U32 R52, R59.reuse, 0x10, RZ ;  /* 0x000000103b347819 */ /* 0x040fe200000006ff */
[----:B------:R-:W-:Y:S01]  /*6740*/  UIADD3 UR5, UPT, UPT, UR5, 0xc0, URZ ;  /* 0x000000c005057890 */ /* 0x000fe2000fffe0ff */
[----:B------:R-:W-:Y:S02]  /*6750*/  LOP3.LUT R53, R59, 0xffff0000, RZ, 0xc0, !PT ;  /* 0xffff00003b357812 */ /* 0x000fe400078ec0ff */
[C---:B------:R-:W-:Y:S01]  /*6760*/  SHF.L.U32 R54, R60.reuse, 0x10, RZ ;  /* 0x000000103c367819 */ /* 0x040fe200000006ff */
[----:B------:R-:W-:Y:S01]  /*6770*/  UPRMT UR5, UR37, 0x654, UR5 ;  /* 0x0000065425057896 */ /* 0x000fe20008000005 */
[----:B------:R-:W-:Y:S02]  /*6780*/  LOP3.LUT R55, R60, 0xffff0000, RZ, 0xc0, !PT ;  /* 0xffff00003c377812 */ /* 0x000fe400078ec0ff */
[C---:B------:R-:W-:Y:S02]  /*6790*/  SHF.L.U32 R56, R61.reuse, 0x10, RZ ;  /* 0x000000103d387819 */ /* 0x040fe400000006ff */
[----:B------:R-:W-:Y:S02]  /*67a0*/  LOP3.LUT R57, R61, 0xffff0000, RZ, 0xc0, !PT ;  /* 0xffff00003d397812 */ /* 0x000fe400078ec0ff */
[C---:B------:R-:W-:Y:S02]  /*67b0*/  SHF.L.U32 R58, R62.reuse, 0x10, RZ ;  /* 0x000000103e3a7819 */ /* 0x040fe400000006ff */
[----:B------:R-:W-:Y:S01]  /*67c0*/  LOP3.LUT R59, R62, 0xffff0000, RZ, 0xc0, !PT ;  /* 0xffff00003e3b7812 */ /* 0x000fe200078ec0ff */
[----:B-1----:R-:W-:Y:S01]  /*67d0*/  SYNCS.ARRIVE.TRANS64.RED.A1T0 RZ, [UR5], RZ ;  /* 0x000000ffffff79a7 */ /* 0x002fe20008100405 */
[C---:B------:R-:W-:Y:S02]  /*67e0*/  SHF.L.U32 R60, R63.reuse, 0x10, RZ ;  /* 0x000000103f3c7819 */ /* 0x040fe400000006ff */
[----:B------:R-:W-:Y:S02]  /*67f0*/  LOP3.LUT R61, R63, 0xffff0000, RZ, 0xc0, !PT ;  /* 0xffff00003f3d7812 */ /* 0x000fe400078ec0ff */
[C---:B------:R-:W-:Y:S01]  /*6800*/  SHF.L.U32 R62, R68.reuse, 0x10, RZ ;  /* 0x00000010443e7819 */ /* 0x040fe200000006ff */
[C---:B------:R-:W-:Y:S01]  /*6810*/  FMUL R4, R47.reuse, R4 ;  /* 0x000000042f047220 */ /* 0x040fe20000400000 */
[----:B------:R-:W-:Y:S01]  /*6820*/  LOP3.LUT R63, R68, 0xffff0000, RZ, 0xc0, !PT ;  /* 0xffff0000443f7812 */ /* 0x000fe200078ec0ff */
[----:B------:R-:W-:Y:S01]  /*6830*/  FMUL R5, R47, R5 ;  /* 0x000000052f057220 */ /* 0x000fe20000400000 */
[----:B---3--:R-:W-:Y:S01]  /*6840*/  SHF.L.U32 R64, R69, 0x10, RZ ;  /* 0x0000001045407819 */ /* 0x008fe200000006ff */
[----:B------:R-:W-:Y:S01]  /*6850*/  FMUL R6, R47, R6 ;  /* 0x000000062f067220 */ /* 0x000fe20000400000 */
[----:B------:R-:W-:Y:S01]  /*6860*/  LOP3.LUT R65, R69, 0xffff0000, RZ, 0xc0, !PT ;  /* 0xffff000045417812 */ /* 0x000fe200078ec0ff */
[----:B------:R-:W-:Y:S01]  /*6870*/  FMUL R7, R47, R7 ;  /* 0x000000072f077220 */ /* 0x000fe20000400000 */
[----:B------:R-:W-:Y:S01]  /*6880*/  SHF.L.U32 R66, R70, 0x10, RZ ;  /* 0x0000001046427819 */ /* 0x000fe200000006ff */
[----:B------:R-:W-:Y:S01]  /*6890*/  FFMA R4, R49, R0, R4 ;  /* 0x0000000031047223 */ /* 0x000fe20000000004 */
[C---:B------:R-:W-:Y:S01]  /*68a0*/  SHF.L.U32 R74, R78.reuse, 0x10, RZ ;  /* 0x000000104e4a7819 */ /* 0x040fe200000006ff */
[----:B------:R-:W-:Y:S01]  /*68b0*/  FMUL R8, R47, R8 ;  /* 0x000000082f087220 */ /* 0x000fe20000400000 */
[----:B------:R-:W-:Y:S01]  /*68c0*/  LOP3.LUT R75, R78, 0xffff0000, RZ, 0xc0, !PT ;  /* 0xffff00004e4b7812 */ /* 0x000fe200078ec0ff */
[C---:B------:R-:W-:Y:S01]  /*68d0*/  FFMA R5, R49.reuse, R2, R5 ;  /* 0x0000000231057223 */ /* 0x040fe20000000005 */
[----:B------:R-:W-:Y:S01]  /*68e0*/  LOP3.LUT R67, R70, 0xffff0000, RZ, 0xc0, !PT ;  /* 0xffff000046437812 */ /* 0x000fe200078ec0ff */
[C---:B------:R-:W-:Y:S01]  /*68f0*/  FFMA R6, R49.reuse, R3, R6 ;  /* 0x0000000331067223 */ /* 0x040fe20000000006 */
[----:B------:R-:W-:Y:S01]  /*6900*/  FFMA R7, R49, R48, R7 ;  /* 0x0000003031077223 */ /* 0x000fe20000000007 */
[----:B------:R-:W-:Y:S01]  /*6910*/  IADD3 R78, PT, PT, R99, UR8, RZ ;  /* 0x00000008634e7c10 */ /* 0x000fe2000fffe0ff */
[----:B------:R-:W-:Y:S01]  /*6920*/  FFMA R8, R49, R50, R8 ;  /* 0x0000003231087223 */ /* 0x000fe20000000008 */
[----:B------:R-:W-:Y:S01]  /*6930*/  F2FP.BF16.F32.PACK_AB R4, R5, R4 ;  /* 0x000000040504723e */ /* 0x000fe200000010ff */
[----:B------:R-:W-:Y:S01]  /*6940*/  FMUL R9, R47, R9 ;  /* 0x000000092f097220 */ /* 0x000fe20000400000 */
[----:B------:R-:W-:Y:S01]  /*6950*/  F2FP.BF16.F32.PACK_AB R5, R7, R6 ;  /* 0x000000060705723e */ /* 0x000fe200000010ff */
[----:B------:R-:W-:Y:S01]  /*6960*/  FMUL R0, R47, R10 ;  /* 0x0000000a2f007220 */ /* 0x000fe20000400000 */
[-C--:B------:R-:W-:Y:S01]  /*6970*/  IADD3 R106, PT, PT, R106, R78.reuse, RZ ;  /* 0x0000004e6a6a7210 */ /* 0x080fe20007ffe0ff */
[----:B------:R-:W-:Y:S01]  /*6980*/  FFMA R9, R49, R51, R9 ;  /* 0x0000003331097223 */ /* 0x000fe20000000009 */
[----:B------:R-:W-:Y:S01]  /*6990*/  IADD3 R105, PT, PT, R105, R78, RZ ;  /* 0x0000004e69697210 */ /* 0x000fe20007ffe0ff */
[----:B------:R-:W-:Y:S01]  /*69a0*/  FFMA R0, R49, R52, R0 ;  /* 0x0000003431007223 */ /* 0x000fe20000000000 */
[C---:B------:R-:W-:Y:S01]  /*69b0*/  FMUL R2, R47.reuse, R11 ;  /* 0x0000000b2f027220 */ /* 0x040fe20000400000 */
[----:B------:R-:W-:Y:S01]  /*69c0*/  FMUL R3, R47, R12 ;  /* 0x0000000c2f037220 */ /* 0x000fe20000400000 */
[----:B------:R-:W-:Y:S01]  /*69d0*/  F2FP.BF16.F32.PACK_AB R6, R9, R8 ;  /* 0x000000080906723e */ /* 0x000fe200000010ff */
[----:B------:R-:W-:Y:S01]  /*69e0*/  FMUL R10, R47, R13 ;  /* 0x0000000d2f0a7220 */ /* 0x000fe20000400000 */
[C---:B------:R-:W-:Y:S01]  /*69f0*/  FFMA R2, R49.reuse, R53, R2 ;  /* 0x0000003531027223 */ /* 0x040fe20000000002 */
[----:B------:R-:W-:Y:S01]  /*6a00*/  FFMA R3, R49, R54, R3 ;  /* 0x0000003631037223 */ /* 0x000fe20000000003 */
[----:B------:R-:W-:Y:S01]  /*6a10*/  FMUL R11, R47, R14 ;  /* 0x0000000e2f0b7220 */ /* 0x000fe20000400000 */
[----:B------:R-:W-:Y:S01]  /*6a20*/  FFMA R10, R49, R55, R10 ;  /* 0x00000037310a7223 */ /* 0x000fe2000000000a */
[C---:B------:R-:W-:Y:S01]  /*6a30*/  FMUL R15, R47.reuse, R15 ;  /* 0x0000000f2f0f7220 */ /* 0x040fe20000400000 */
[C---:B------:R-:W-:Y:S01]  /*6a40*/  FMUL R12, R47.reuse, R16 ;  /* 0x000000102f0c7220 */ /* 0x040fe20000400000 */
[----:B------:R-:W-:Y:S01]  /*6a50*/  FMUL R13, R47, R17 ;  /* 0x000000112f0d7220 */ /* 0x000fe20000400000 */
[----:B------:R-:W-:Y:S01]  /*6a60*/  FFMA R11, R49, R56, R11 ;  /* 0x00000038310b7223 */ /* 0x000fe2000000000b */
[----:B------:R-:W-:Y:S01]  /*6a70*/  FMUL R14, R47, R18 ;  /* 0x000000122f0e7220 */ /* 0x000fe20000400000 */
[----:B------:R-:W-:Y:S01]  /*6a80*/  FFMA R15, R49, R57, R15 ;  /* 0x00000039310f7223 */ /* 0x000fe2000000000f */
[----:B------:R-:W-:Y:S01]  /*6a90*/  FMUL R19, R47, R19 ;  /* 0x000000132f137220 */ /* 0x000fe20000400000 */
[----:B------:R-:W-:Y:S01]  /*6aa0*/  F2FP.BF16.F32.PACK_AB R7, R2, R0 ;  /* 0x000000000207723e */ /* 0x000fe200000010ff */
[----:B------:R-:W-:Y:S01]  /*6ab0*/  FFMA R12, R49, R58, R12 ;  /* 0x0000003a310c7223 */ /* 0x000fe2000000000c */
[----:B------:R-:W-:Y:S01]  /*6ac0*/  FMUL R16, R47, R20 ;  /* 0x000000142f107220 */ /* 0x000fe20000400000 */
[----:B------:R-:W-:Y:S01]  /*6ad0*/  FFMA R13, R49, R59, R13 ;  /* 0x0000003b310d7223 */ /* 0x000fe2000000000d */
[----:B------:R-:W-:Y:S01]  /*6ae0*/  FMUL R17, R47, R21 ;  /* 0x000000152f117220 */ /* 0x000fe20000400000 */
[----:B------:R1:W-:Y:S01]  /*6af0*/  STS.128 [R99+UR8], R4 ;  /* 0x0000000463007988 */ /* 0x0003e20008000c08 */
[----:B------:R-:W-:Y:S01]  /*6b00*/  SHF.L.U32 R68, R71, 0x10, RZ ;  /* 0x0000001047447819 */ /* 0x000fe200000006ff */
[----:B------:R-:W-:Y:S01]  /*6b10*/  FFMA R14, R49, R60, R14 ;  /* 0x0000003c310e7223 */ /* 0x000fe2000000000e */
[----:B------:R-:W-:Y:S01]  /*6b20*/  LOP3.LUT R69, R71, 0xffff0000, RZ, 0xc0, !PT ;  /* 0xffff000047457812 */ /* 0x000fe200078ec0ff */
[----:B------:R-:W-:Y:S01]  /*6b30*/  FMUL R18, R47, R22 ;  /* 0x000000162f127220 */ /* 0x000fe20000400000 */
[----:B------:R-:W-:Y:S01]  /*6b40*/  SHF.L.U32 R70, R76, 0x10, RZ ;  /* 0x000000104c467819 */ /* 0x000fe200000006ff */
[----:B------:R-:W-:Y:S01]  /*6b50*/  FFMA R19, R49, R61, R19 ;  /* 0x0000003d31137223 */ /* 0x000fe20000000013 */
[----:B------:R-:W-:Y:S01]  /*6b60*/  FMUL R23, R47, R23 ;  /* 0x000000172f177220 */ /* 0x000fe20000400000 */
[----:B------:R-:W-:Y:S01]  /*6b70*/  FFMA R16, R49, R62, R16 ;  /* 0x0000003e31107223 */ /* 0x000fe20000000010 */
[----:B------:R-:W-:Y:S01]  /*6b80*/  FMUL R20, R47, R24 ;  /* 0x000000182f147220 */ /* 0x000fe20000400000 */
[----:B------:R-:W-:Y:S01]  /*6b90*/  FFMA R17, R49, R63, R17 ;  /* 0x0000003f31117223 */ /* 0x000fe20000000011 */
[----:B------:R-:W-:Y:S01]  /*6ba0*/  FMUL R21, R47, R25 ;  /* 0x000000192f157220 */ /* 0x000fe20000400000 */
[----:B------:R-:W-:Y:S01]  /*6bb0*/  FFMA R18, R49, R64, R18 ;  /* 0x0000004031127223 */ /* 0x000fe20000000012 */
[----:B------:R-:W-:Y:S01]  /*6bc0*/  FMUL R22, R47, R26 ;  /* 0x0000001a2f167220 */ /* 0x000fe20000400000 */
[----:B------:R-:W-:Y:S01]  /*6bd0*/  F2FP.BF16.F32.PACK_AB R8, R10, R3 ;  /* 0x000000030a08723e */ /* 0x000fe200000010ff */
[----:B------:R-:W-:Y:S01]  /*6be0*/  FFMA R23, R49, R65, R23 ;  /* 0x0000004131177223 */ /* 0x000fe20000000017 */
[----:B------:R-:W-:Y:S01]  /*6bf0*/  F2FP.BF16.F32.PACK_AB R9, R15, R11 ;  /* 0x0000000b0f09723e */ /* 0x000fe200000010ff */
[----:B------:R-:W-:Y:S01]  /*6c00*/  FMUL R27, R47, R27 ;  /* 0x0000001b2f1b7220 */ /* 0x000fe20000400000 */
[----:B------:R-:W-:Y:S01]  /*6c10*/  F2FP.BF16.F32.PACK_AB R10, R13, R12 ;  /* 0x0000000c0d0a723e */ /* 0x000fe200000010ff */
[----:B------:R-:W-:Y:S01]  /*6c20*/  FFMA R20, R49, R66, R20 ;  /* 0x0000004231147223 */ /* 0x000fe20000000014 */
[----:B------:R-:W-:Y:S01]  /*6c30*/  F2FP.BF16.F32.PACK_AB R11, R19, R14 ;  /* 0x0000000e130b723e */ /* 0x000fe200000010ff */
[----:B------:R-:W-:Y:S01]  /*6c40*/  FMUL R24, R47, R28 ;  /* 0x0000001c2f187220 */ /* 0x000fe20000400000 */
[----:B------:R-:W-:Y:S01]  /*6c50*/  LOP3.LUT R71, R76, 0xffff0000, RZ, 0xc0, !PT ;  /* 0xffff00004c477812 */ /* 0x000fe200078ec0ff */
[----:B------:R-:W-:Y:S01]  /*6c60*/  FFMA R21, R49, R67, R21 ;  /* 0x0000004331157223 */ /* 0x000fe20000000015 */
[----:B------:R-:W-:Y:S01]  /*6c70*/  SHF.L.U32 R72, R77, 0x10, RZ ;  /* 0x000000104d487819 */ /* 0x000fe200000006ff */
[----:B------:R1:W-:Y:S01]  /*6c80*/  STS.128 [R106+0x10], R8 ;  /* 0x000010086a007388 */ /* 0x0003e20000000c00 */
[----:B------:R-:W-:Y:S01]  /*6c90*/  FMUL R25, R47, R29 ;  /* 0x0000001d2f197220 */ /* 0x000fe20000400000 */
[----:B------:R-:W-:Y:S01]  /*6ca0*/  FFMA R22, R49, R68, R22 ;  /* 0x0000004431167223 */ /* 0x000fe20000000016 */
[----:B------:R-:W-:Y:S01]  /*6cb0*/  LOP3.LUT R73, R77, 0xffff0000, RZ, 0xc0, !PT ;  /* 0xffff00004d497812 */ /* 0x000fe200078ec0ff */
[----:B------:R-:W-:Y:S01]  /*6cc0*/  FMUL R26, R47, R30 ;  /* 0x0000001e2f1a7220 */ /* 0x000fe20000400000 */
[----:B------:R-:W-:Y:S01]  /*6cd0*/  FFMA R27, R49, R69, R27 ;  /* 0x00000045311b7223 */ /* 0x000fe2000000001b */
[----:B------:R-:W-:Y:S01]  /*6ce0*/  FMUL R31, R47, R31 ;  /* 0x0000001f2f1f7220 */ /* 0x000fe20000400000 */
[----:B------:R-:W-:Y:S01]  /*6cf0*/  FFMA R24, R49, R70, R24 ;  /* 0x0000004631187223 */ /* 0x000fe20000000018 */
[----:B------:R-:W-:Y:S01]  /*6d00*/  FMUL R28, R47, R32 ;  /* 0x000000202f1c7220 */ /* 0x000fe20000400000 */
[----:B------:R-:W-:Y:S01]  /*6d10*/  FFMA R25, R49, R71, R25 ;  /* 0x0000004731197223 */ /* 0x000fe20000000019 */
[----:B------:R-:W-:Y:S01]  /*6d20*/  SHF.L.U32 R76, R79, 0x10, RZ ;  /* 0x000000104f4c7819 */ /* 0x000fe200000006ff */
[----:B------:R-:W-:Y:S01]  /*6d30*/  FMUL R29, R47, R33 ;  /* 0x000000212f1d7220 */ /* 0x000fe20000400000 */
[----:B------:R-:W-:Y:S01]  /*6d40*/  F2FP.BF16.F32.PACK_AB R16, R17, R16 ;  /* 0x000000101110723e */ /* 0x000fe200000010ff */
[----:B------:R-:W-:Y:S01]  /*6d50*/  FFMA R26, R49, R72, R26 ;  /* 0x00000048311a7223 */ /* 0x000fe2000000001a */
[----:B------:R-:W-:Y:S01]  /*6d60*/  LOP3.LUT R77, R79, 0xffff0000, RZ, 0xc0, !PT ;  /* 0xffff00004f4d7812 */ /* 0x000fe200078ec0ff */
[----:B------:R-:W-:Y:S01]  /*6d70*/  FMUL R30, R47, R34 ;  /* 0x000000222f1e7220 */ /* 0x000fe20000400000 */
[----:B------:R-:W-:Y:S01]  /*6d80*/  F2FP.BF16.F32.PACK_AB R17, R23, R18 ;  /* 0x000000121711723e */ /* 0x000fe200000010ff */
[----:B------:R-:W-:Y:S01]  /*6d90*/  FFMA R31, R49, R73, R31 ;  /* 0x00000049311f7223 */ /* 0x000fe2000000001f */
[----:B------:R-:W-:Y:S01]  /*6da0*/  FMUL R35, R47, R35 ;  /* 0x000000232f237220 */ /* 0x000fe20000400000 */
[----:B------:R-:W-:Y:S01]  /*6db0*/  F2FP.BF16.F32.PACK_AB R18, R21, R20 ;  /* 0x000000141512723e */ /* 0x000fe200000010ff */
[----:B------:R-:W-:Y:S01]  /*6dc0*/  FFMA R28, R49, R74, R28 ;  /* 0x0000004a311c7223 */ /* 0x000fe2000000001c */
[----:B------:R-:W-:Y:S01]  /*6dd0*/  F2FP.BF16.F32.PACK_AB R19, R27, R22 ;  /* 0x000000161b13723e */ /* 0x000fe200000010ff */
[C---:B------:R-:W-:Y:S01]  /*6de0*/  FFMA R29, R49.reuse, R75, R29 ;  /* 0x0000004b311d7223 */ /* 0x040fe2000000001d */
[C---:B------:R-:W-:Y:S01]  /*6df0*/  FFMA R30, R49.reuse, R76, R30 ;  /* 0x0000004c311e7223 */ /* 0x040fe2000000001e */
[----:B------:R-:W-:Y:S01]  /*6e00*/  FFMA R35, R49, R77, R35 ;  /* 0x0000004d31237223 */ /* 0x000fe20000000023 */
[----:B------:R-:W-:Y:S01]  /*6e10*/  F2FP.BF16.F32.PACK_AB R24, R25, R24 ;  /* 0x000000181918723e */ /* 0x000fe200000010ff */
[----:B------:R1:W-:Y:S01]  /*6e20*/  STS.128 [R105+0x20], R16 ;  /* 0x0000201069007388 */ /* 0x0003e20000000c00 */
[----:B------:R-:W-:Y:S02]  /*6e30*/  F2FP.BF16.F32.PACK_AB R25, R31, R26 ;  /* 0x0000001a1f19723e */ /* 0x000fe400000010ff */
[----:B------:R-:W-:Y:S02]  /*6e40*/  F2FP.BF16.F32.PACK_AB R26, R29, R28 ;  /* 0x0000001c1d1a723e */ /* 0x000fe400000010ff */
[----:B------:R-:W-:Y:S02]  /*6e50*/  F2FP.BF16.F32.PACK_AB R27, R35, R30 ;  /* 0x0000001e231b723e */ /* 0x000fe400000010ff */
[----:B------:R-:W-:Y:S05]  /*6e60*/  IADD3 R0, PT, PT, R98, R106, RZ ;  /* 0x0000006a62007210 */ /* 0x000fea0007ffe0ff */
        /* <DEDUP_REMOVED lines=9> */
[----:B------:R-:W-:Y:S02]  /*6f00*/  UIADD3 UR10, UP0, UPT, UR54, 0x680, URZ ;  /* 0x00000680360a7890 */ /* 0x000fe4000ff1e0ff */
[----:B------:R-:W-:Y:S02]  /*6f10*/  UIADD3 UR5, UPT, UPT, UR41, 0x20, URZ ;  /* 0x0000002029057890 */ /* 0x000fe4000fffe0ff */
[----:B------:R-:W-:Y:S02]  /*6f20*/  UIADD3 UR4, UPT, UPT, UR48, 0x200, UR8 ;  /* 0x0000020030047890 */ /* 0x000fe4000fffe008 */
[----:B------:R-:W-:Y:S01]  /*6f30*/  UIADD3.X UR11, UPT, UPT, URZ, UR55, URZ, UP0, !UPT ;  /* 0x00000037ff0b7290 */ /* 0x000fe200087fe4ff */
[----:B------:R-:W-:Y:S01]  /*6f40*/  UMOV UR6, UR42 ;  /* 0x0000002a00067c82 */ /* 0x000fe20008000000 */
[----:B------:R-:W-:Y:S07]  /*6f50*/  UMOV UR7, UR36 ;  /* 0x0000002400077c82 */ /* 0x000fee0008000000 */
[----:B------:R2:W-:Y:S02]  /*6f60*/  UTMASTG.3D [UR4], [UR10] ;  /* 0x000000040a0073b5 */ /* 0x0005e40008010000 */
[----:B--2---:R0:W-:Y:S02]  /*6f70*/  UTMACMDFLUSH ;  /* 0x00000000000079b7 */ /* 0x0041e40000000000 */
.L_x_106:
[----:B------:R-:W-:Y:S05]  /*6f80*/  BSYNC.RECONVERGENT B0 ;  /* 0x0000000000007941 */ /* 0x000fea0003800200 */
.L_x_105:
[----:B------:R-:W-:Y:S01]  /*6f90*/  UIADD3 UR43, UPT, UPT, UR43, 0x1, URZ ;  /* 0x000000012b2b7890 */ /* 0x000fe2000fffe0ff */
[----:B------:R-:W-:Y:S03]  /*6fa0*/  BSSY.RECONVERGENT B0, `(.L_x_107) ;  /* 0x0000008000007945 */ /* 0x000fe60003800200 */
[----:B------:R-:W-:Y:S04]  /*6fb0*/  UISETP.NE.AND UP0, UPT, UR43, 0x3, UPT ;  /* 0x000000032b00788c */ /* 0x000fe8000bf05270 */
[----:B------:R-:W-:Y:S02]  /*6fc0*/  UISETP.EQ.XOR UP1, UPT, UR40, 0x3, !UP0 ;  /* 0x000000032800788c */ /* 0x000fe4000c722a70 */
[----:B------:R-:W-:Y:S02]  /*6fd0*/  USEL UR56, UR43, URZ, UP0 ;  /* 0x000000ff2b387287 */ /* 0x000fe40008000000 */
[----:B------:R-:W-:Y:S04]  /*6fe0*/  USEL UR4, URZ, 0x1, !UP1 ;  /* 0x00000001ff047887 */ /* 0x000fe8000c800000 */
[----:B------:R-:W-:Y:S01]  /*6ff0*/  ULOP3.LUT UR51, UR51, UR4, URZ, 0x3c, !UPT ;  /* 0x0000000433337292 */ /* 0x000fe2000f8e3cff */
[----:B------:R-:W-:Y:S11]  /*7000*/  @P0 BRA `(.L_x_108) ;  /* 0x0000000000040947 */ /* 0x000ff60003800000 */
[----:B------:R-:W-:Y:S04]  /*7010*/  DEPBAR.LE SB0, 0x1 ;  /* 0x000080400000791a */ /* 0x000fe80000000000 */
.L_x_108:
[----:B------:R-:W-:Y:S05]  /*7020*/  BSYNC.RECONVERGENT B0 ;  /* 0x0000000000007941 */ /* 0x000fea0003800200 */
.L_x_107:
[----:B------:R-:W-:Y:S01]  /*7030*/  BAR.SYNC.DEFER_BLOCKING 0x1, 0x80 ;  /* 0x0042000000007b1d */ /* 0x000fe20000010000 */
[----:B------:R-:W-:Y:S01]  /*7040*/  UISETP.NE.AND UP0, UPT, UR50, -0x2, UPT ;  /* 0xfffffffe3200788c */ /* 0x000fe2000bf05270 */
[----:B------:R-:W-:Y:S08]  /*7050*/  IADD3 R45, PT, PT, R45, 0x1, RZ ;  /* 0x000000012d2d7810 */ /* 0x000ff00007ffe0ff */
[----:B------:R-:W-:Y:S05]  /*7060*/  BRA.U !UP0, `(.L_x_109) ;  /* 0x0000000108287547 */ /* 0x000fea000b800000 */
[----:B------:R-:W-:Y:S01]  /*7070*/  ISETP.NE.AND P0, PT, R104, RZ, PT ;  /* 0x000000ff6800720c */ /* 0x000fe20003f05270 */
[----:B------:R-:W-:Y:S01]  /*7080*/  IMAD.U32 R2, RZ, RZ, UR49 ;  /* 0x00000031ff027e24 */ /* 0x000fe2000f8e00ff */
[----:B------:R-:W-:Y:S01]  /*7090*/  UIADD3 UR49, UPT, UPT, UR49, 0x1, URZ ;  /* 0x0000000131317890 */ /* 0x000fe2000fffe0ff */
[----:B-1----:R-:W-:Y:S03]  /*70a0*/  IMAD.U32 R0, RZ, RZ, UR37 ;  /* 0x00000025ff007e24 */ /* 0x002fe6000f8e00ff */
[----:B------:R-:W-:Y:S04]  /*70b0*/  UISETP.NE.AND UP0, UPT, UR49, 0x3, UPT ;  /* 0x000000033100788c */ /* 0x000fe8000bf05270 */
[----:B------:R-:W-:Y:S03]  /*70c0*/  USEL UR49, UR49, URZ, UP0 ;  /* 0x000000ff31317287 */ /* 0x000fe60008000000 */
[----:B------:R-:W-:Y:S05]  /*70d0*/  @P0 LEA R2, R2, UR48, 0x3 ;  /* 0x0000003002020c11 */ /* 0x000fea000f8e18ff */
[----:B------:R-:W-:Y:S05]  /*70e0*/  @P0 VIADD R2, R2, 0x58 ;  /* 0x0000005802020836 */ /* 0x000fea0000000000 */
[----:B------:R-:W-:Y:S04]  /*70f0*/  @P0 PRMT R0, R0, 0x654, R2 ;  /* 0x0000065400000816 */ /* 0x000fe80000000002 */
[----:B------:R2:W-:Y:S03]  /*7100*/  @P0 SYNCS.ARRIVE.TRANS64.RED.A1T0 RZ, [R0+URZ], RZ ;  /* 0x000000ff00ff09a7 */ /* 0x0005e600081004ff */
.L_x_109:
[----:B------:R-:W-:Y:S01]  /*7110*/  ISETP.NE.AND P2, PT, R101, RZ, PT ;  /* 0x000000ff6500720c */ /* 0x000fe20003f45270 */
[----:B------:R-:W-:Y:S01]  /*7120*/  UIADD3 UR50, UPT, UPT, UR50, 0x2, URZ ;  /* 0x0000000232327890 */ /* 0x000fe2000fffe0ff */
[----:B------:R-:W-:Y:S01]  /*7130*/  ISETP.NE.AND P0, PT, R103, 0x2, PT ;  /* 0x000000026700780c */ /* 0x000fe20003f05270 */
[----:B------:R-:W-:Y:S01]  /*7140*/  IMAD.IADD R14, R43, 0x1, R86 ;  /* 0x000000012b0e7824 */ /* 0x000fe200078e0256 */
[----:B------:R-:W-:Y:S01]  /*7150*/  ISETP.NE.AND P1, PT, R45, 0x4, PT ;  /* 0x000000042d00780c */ /* 0x000fe20003f25270 */
[----:B------:R-:W-:Y:S01]  /*7160*/  IMAD.IADD R15, R44, 0x1, R87 ;  /* 0x000000012c0f7824 */ /* 0x000fe200078e0257 */
[----:B------:R-:W-:Y:S02]  /*7170*/  SEL R2, RZ, 0x1, P0 ;  /* 0x00000001ff027807 */ /* 0x000fe40000000000 */
[----:B-12---:R-:W-:Y:S02]  /*7180*/  SEL R0, RZ, 0x1, P1 ;  /* 0x00000001ff007807 */ /* 0x006fe40000800000 */
[----:B------:R-:W-:Y:S02]  /*7190*/  LOP3.LUT R96, R96, R2, RZ, 0x3c, !PT ;  /* 0x0000000260607212 */ /* 0x000fe400078e3cff */
[----:B------:R-:W-:Y:S02]  /*71a0*/  LOP3.LUT R97, R97, R0, RZ, 0x3c, !PT ;  /* 0x0000000061617212 */ /* 0x000fe400078e3cff */
[----:B------:R-:W-:Y:S02]  /*71b0*/  @P2 R2UR UR36, R95 ;  /* 0x000000005f2422ca */ /* 0x000fe400000e0000 */
[----:B------:R-:W-:Y:S02]  /*71c0*/  SEL R103, R103, RZ, P0 ;  /* 0x000000ff67677207 */ /* 0x000fe40000000000 */
[----:B------:R-:W-:Y:S01]  /*71d0*/  SEL R45, R45, RZ, P1 ;  /* 0x000000ff2d2d7207 */ /* 0x000fe20000800000 */
[----:B------:R-:W-:Y:S10]  /*71e0*/  @P2 BRA `(.L_x_110) ;  /* 0xffffffd800042947 */ /* 0x000ff4000383ffff */
[----:B------:R-:W-:-:S09]  /*71f0*/  UISETP.NE.AND UP0, UPT, UR53, URZ, UPT ;  /* 0x000000ff3500728c */ /* 0x000fd2000bf05270 */
[----:B------:R-:W-:Y:S05]  /*7200*/  BRA.U !UP0, `(.L_x_111) ;  /* 0x0000000108487547 */ /* 0x000fea000b800000 */
[----:B------:R-:W1:Y:S02]  /*7210*/  LDCU.64 UR4, c[0x0][0x890] ;  /* 0x00011200ff0477ac */ /* 0x000e640008000a00 */
[----:B-1----:R-:W-:-:S04]  /*7220*/  UISETP.NE.U32.AND UP0, UPT, UR4, URZ, UPT ;  /* 0x000000ff0400728c */ /* 0x002fc8000bf05070 */
[----:B------:R-:W-:-:S09]  /*7230*/  UISETP.NE.AND.EX UP0, UPT, UR5, URZ, UPT, UP0 ;  /* 0x000000ff0500728c */ /* 0x000fd2000bf05300 */
[----:B------:R-:W-:Y:S05]  /*7240*/  BRA.U UP0, `(.L_x_112) ;  /* 0x00000001000c7547 */ /* 0x000fea000b800000 */
[----:B------:R-:W-:-:S13]  /*7250*/  FSETP.NEU.AND P0, PT, R49, RZ, PT ;  /* 0x000000ff3100720b */ /* 0x000fda0003f0d000 */
[----:B------:R-:W-:Y:S05]  /*7260*/  @!P0 EXIT ;  /* 0x000000000000894d */ /* 0x000fea0003800000 */
[----:B------:R-:W-:Y:S05]  /*7270*/  BRA `(.L_x_111) ;  /* 0x00000000002c7947 */ /* 0x000fea0003800000 */
.L_x_112:
[----:B------:R-:W-:Y:S01]  /*7280*/  ISETP.NE.AND P0, PT, R102, RZ, PT ;  /* 0x000000ff6600720c */ /* 0x000fe20003f05270 */
[----:B------:R-:W-:-:S12]  /*7290*/  BSSY.RECONVERGENT B0, `(.L_x_111) ;  /* 0x0000009000007945 */ /* 0x000fd80003800200 */
[----:B------:R-:W-:Y:S05]  /*72a0*/  @P0 BRA `(.L_x_113) ;  /* 0x0000000000140947 */ /* 0x000fea0003800000 */
[----:B------:R-:W1:Y:S02]  /*72b0*/  LDCU.64 UR4, c[0x0][0x888] ;  /* 0x00011100ff0477ac */ /* 0x000e640008000a00 */
[----:B-1----:R-:W-:-:S04]  /*72c0*/  ISETP.NE.U32.AND P0, PT, RZ, UR4, PT ;  /* 0x00000004ff007c0c */ /* 0x002fc8000bf05070 */
[----:B------:R-:W-:-:S13]  /*72d0*/  ISETP.NE.AND.EX P0, PT, RZ, UR5, PT, P0 ;  /* 0x00000005ff007c0c */ /* 0x000fda000bf05300 */
[----:B------:R-:W-:Y:S05]  /*72e0*/  @!P0 EXIT ;  /* 0x000000000000894d */ /* 0x000fea0003800000 */
[----:B------:R-:W-:Y:S05]  /*72f0*/  BRA `(.L_x_114) ;  /* 0x0000000000087947 */ /* 0x000fea0003800000 */
.L_x_113:
[----:B------:R-:W-:-:S13]  /*7300*/  FSETP.NEU.AND P0, PT, R49, RZ, PT ;  /* 0x000000ff3100720b */ /* 0x000fda0003f0d000 */
[----:B------:R-:W-:Y:S05]  /*7310*/  @!P0 EXIT ;  /* 0x000000000000894d */ /* 0x000fea0003800000 */
.L_x_114:
[----:B------:R-:W-:Y:S05]  /*7320*/  BSYNC.RECONVERGENT B0 ;  /* 0x0000000000007941 */ /* 0x000fea0003800200 */
.L_x_111:
[----:B------:R-:W-:Y:S01]  /*7330*/  ULEA UR4, UR49, UR48, 0x3 ;  /* 0x0000003031047291 */ /* 0x000fe2000f8e18ff */
[----:B------:R-:W-:-:S04]  /*7340*/  DEPBAR.LE SB0, 0x0 ;  /* 0x000080000000791a */ /* 0x000fc80000000000 */
[----:B------:R-:W-:-:S04]  /*7350*/  UIADD3 UR4, UPT, UPT, UR4, 0x58, URZ ;  /* 0x0000005804047890 */ /* 0x000fc8000fffe0ff */
[----:B------:R-:W-:-:S09]  /*7360*/  UPRMT UR4, UR37, 0x654, UR4 ;  /* 0x0000065425047896 */ /* 0x000fd20008000004 */
[----:B------:R-:W-:Y:S01]  /*7370*/  SYNCS.ARRIVE.TRANS64.RED.A1T0 RZ, [UR4], RZ ;  /* 0x000000ffffff79a7 */ /* 0x000fe20008100404 */
[----:B------:R-:W-:Y:S05]  /*7380*/  EXIT ;  /* 0x000000000000794d */ /* 0x000fea0003800000 */
.L_x_19:
[----:B--2---:R2:W1:Y:S02]  /*7390*/  SYNCS.PHASECHK.TRANS64.TRYWAIT P0, [R2+URZ+0xf0], R3 ;  /* 0x0000f003020075a7 */ /* 0x00446400080011ff */
[----:B-1----:R-:W-:Y:S05]  /*73a0*/  @!P0 NANOSLEEP.SYNCS 0x989680 ;  /* 0x009896800000895d */ /* 0x002fea0003900000 */
[----:B------:R-:W1:Y:S02]  /*73b0*/  @!P0 SYNCS.PHASECHK.TRANS64 P0, [R2+URZ+0xf0], R3 ;  /* 0x0000f003020085a7 */ /* 0x000e6400080010ff */
[----:B-1----:R-:W-:Y:S05]  /*73c0*/  @!P0 BRA `(.L_x_19) ;  /* 0xfffffffc00f08947 */ /* 0x002fea000383ffff */
[----:B------:R-:W-:Y:S05]  /*73d0*/  BRA `(.L_x_115) ;  /* 0xffffffa000787947 */ /* 0x000fea000383ffff */
.L_x_22:
[----:B-1----:R-:W-:-:S07]  /*73e0*/  MOV R2, UR33 ;  /* 0x0000002100027c02 */ /* 0x002fce0008000f00 */
.L_x_116:
[----:B-1----:R1:W2:Y:S02]  /*73f0*/  SYNCS.PHASECHK.TRANS64.TRYWAIT P0, [R2+URZ+0x20], R4 ;  /* 0x00002004020075a7 */ /* 0x0022a400080011ff */
[----:B--2---:R-:W-:Y:S05]  /*7400*/  @!P0 NANOSLEEP.SYNCS 0x989680 ;  /* 0x009896800000895d */ /* 0x004fea0003900000 */
[----:B------:R-:W2:Y:S02]  /*7410*/  @!P0 SYNCS.PHASECHK.TRANS64 P0, [R2+URZ+0x20], R4 ;  /* 0x00002004020085a7 */ /* 0x000ea400080010ff */
[----:B--2---:R-:W-:Y:S05]  /*7420*/  @!P0 BRA `(.L_x_116) ;  /* 0xfffffffc00f08947 */ /* 0x004fea000383ffff */
[----:B------:R-:W-:Y:S05]  /*7430*/  BRA `(.L_x_21) ;  /* 0xffffffa000c87947 */ /* 0x000fea000383ffff */
.L_x_28:
[----:B-1----:R-:W-:-:S07]  /*7440*/  MOV R2, UR17 ;  /* 0x0000001100027c02 */ /* 0x002fce0008000f00 */
.L_x_117:
[----:B-1----:R1:W2:Y:S02]  /*7450*/  SYNCS.PHASECHK.TRANS64.TRYWAIT P0, [R2+URZ+0x20], R4 ;  /* 0x00002004020075a7 */ /* 0x0022a400080011ff */
[----:B--2---:R-:W-:Y:S05]  /*7460*/  @!P0 NANOSLEEP.SYNCS 0x989680 ;  /* 0x009896800000895d */ /* 0x004fea0003900000 */
[----:B------:R-:W2:Y:S02]  /*7470*/  @!P0 SYNCS.PHASECHK.TRANS64 P0, [R2+URZ+0x20], R4 ;  /* 0x00002004020085a7 */ /* 0x000ea400080010ff */
[----:B--2---:R-:W-:Y:S05]  /*7480*/  @!P0 BRA `(.L_x_117) ;  /* 0xfffffffc00f08947 */ /* 0x004fea000383ffff */
[----:B------:R-:W-:Y:S05]  /*7490*/  BRA `(.L_x_27) ;  /* 0xffffffa400707947 */ /* 0x000fea000383ffff */
.L_x_32:
[----:B-1----:R1:W2:Y:S02]  /*74a0*/  SYNCS.PHASECHK.TRANS64.TRYWAIT P0, [R2+URZ+0x80], R3 ;  /* 0x00008003020075a7 */ /* 0x0022a400080011ff */
[----:B--2---:R-:W-:Y:S05]  /*74b0*/  @!P0 NANOSLEEP.SYNCS 0x989680 ;  /* 0x009896800000895d */ /* 0x004fea0003900000 */
[----:B------:R-:W2:Y:S02]  /*74c0*/  @!P0 SYNCS.PHASECHK.TRANS64 P0, [R2+URZ+0x80], R3 ;  /* 0x00008003020085a7 */ /* 0x000ea400080010ff */
[----:B--2---:R-:W-:Y:S05]  /*74d0*/  @!P0 BRA `(.L_x_32) ;  /* 0xfffffffc00f08947 */ /* 0x004fea000383ffff */
[----:B------:R-:W-:Y:S05]  /*74e0*/  BRA `(.L_x_118) ;  /* 0xffffffa800007947 */ /* 0x000fea000383ffff */
.L_x_36:
[----:B----4-:R-:W-:-:S07]  /*74f0*/  MOV R0, UR5 ;  /* 0x0000000500007c02 */ /* 0x010fce0008000f00 */
.L_x_119:
[----:B-1----:R1:W2:Y:S02]  /*7500*/  SYNCS.PHASECHK.TRANS64.TRYWAIT P0, [R0+URZ], R2 ;  /* 0x00000002000075a7 */ /* 0x0022a400080011ff */
[----:B--2---:R-:W-:Y:S05]  /*7510*/  @!P0 NANOSLEEP.SYNCS 0x989680 ;  /* 0x009896800000895d */ /* 0x004fea0003900000 */
[----:B------:R-:W2:Y:S02]  /*7520*/  @!P0 SYNCS.PHASECHK.TRANS64 P0, [R0+URZ], R2 ;  /* 0x00000002000085a7 */ /* 0x000ea400080010ff */
[----:B--2---:R-:W-:Y:S05]  /*7530*/  @!P0 BRA `(.L_x_119) ;  /* 0xfffffffc00f08947 */ /* 0x004fea000383ffff */
[----:B------:R-:W-:Y:S05]  /*7540*/  BRA `(.L_x_120) ;  /* 0xffffffac00707947 */ /* 0x000fea000383ffff */
.L_x_37:
[----:B----4-:R-:W-:-:S07]  /*7550*/  MOV R0, UR5 ;  /* 0x0000000500007c02 */ /* 0x010fce0008000f00 */
.L_x_121:
[----:B-1----:R1:W2:Y:S02]  /*7560*/  SYNCS.PHASECHK.TRANS64.TRYWAIT P0, [R0+URZ], R3 ;  /* 0x00000003000075a7 */ /* 0x0022a400080011ff */
[----:B--2---:R-:W-:Y:S05]  /*7570*/  @!P0 NANOSLEEP.SYNCS 0x989680 ;  /* 0x009896800000895d */ /* 0x004fea0003900000 */
[----:B------:R-:W2:Y:S02]  /*7580*/  @!P0 SYNCS.PHASECHK.TRANS64 P0, [R0+URZ], R3 ;  /* 0x00000003000085a7 */ /* 0x000ea400080010ff */
[----:B--2---:R-:W-:Y:S05]  /*7590*/  @!P0 BRA `(.L_x_121) ;  /* 0xfffffffc00f08947 */ /* 0x004fea000383ffff */
[----:B------:R-:W-:Y:S05]  /*75a0*/  BRA `(.L_x_122) ;  /* 0xffffffac007c7947 */ /* 0x000fea000383ffff */
.L_x_38:
[----:B----4-:R-:W-:-:S07]  /*75b0*/  MOV R0, UR5 ;  /* 0x0000000500007c02 */ /* 0x010fce0008000f00 */
.L_x_123:
[----:B-1----:R1:W2:Y:S02]  /*75c0*/  SYNCS.PHASECHK.TRANS64.TRYWAIT P0, [R0+URZ], R3 ;  /* 0x00000003000075a7 */ /* 0x0022a400080011ff */
[----:B--2---:R-:W-:Y:S05]  /*75d0*/  @!P0 NANOSLEEP.SYNCS 0x989680 ;  /* 0x009896800000895d */ /* 0x004fea0003900000 */
[----:B------:R-:W2:Y:S02]  /*75e0*/  @!P0 SYNCS.PHASECHK.TRANS64 P0, [R0+URZ], R3 ;  /* 0x00000003000085a7 */ /* 0x000ea400080010ff */
[----:B--2---:R-:W-:Y:S05]  /*75f0*/  @!P0 BRA `(.L_x_123) ;  /* 0xfffffffc00f08947 */ /* 0x004fea000383ffff */
[----:B------:R-:W-:Y:S05]  /*7600*/  BRA `(.L_x_124) ;  /* 0xffffffac00887947 */ /* 0x000fea000383ffff */
.L_x_41:
[----:B-1----:R1:W2:Y:S02]  /*7610*/  SYNCS.PHASECHK.TRANS64.TRYWAIT P0, [R0+URZ+0xe0], R4 ;  /* 0x0000e004000075a7 */ /* 0x0022a400080011ff */
[----:B--2---:R-:W-:Y:S05]  /*7620*/  @!P0 NANOSLEEP.SYNCS 0x989680 ;  /* 0x009896800000895d */ /* 0x004fea0003900000 */
[----:B------:R-:W2:Y:S02]  /*7630*/  @!P0 SYNCS.PHASECHK.TRANS64 P0, [R0+URZ+0xe0], R4 ;  /* 0x0000e004000085a7 */ /* 0x000ea400080010ff */
[----:B--2---:R-:W-:Y:S05]  /*7640*/  @!P0 BRA `(.L_x_41) ;  /* 0xfffffffc00f08947 */ /* 0x004fea000383ffff */
[----:B------:R-:W-:Y:S05]  /*7650*/  BRA `(.L_x_125) ;  /* 0xffffffac00e47947 */ /* 0x000fea000383ffff */
.L_x_42:
[----:B------:R-:W-:-:S07]  /*7660*/  MOV R0, UR5 ;  /* 0x0000000500007c02 */ /* 0x000fce0008000f00 */
.L_x_126:
[----:B-1----:R1:W2:Y:S02]  /*7670*/  SYNCS.PHASECHK.TRANS64.TRYWAIT P0, [R0+URZ+0x90], R5 ;  /* 0x00009005000075a7 */ /* 0x0022a400080011ff */
[----:B--2---:R-:W-:Y:S05]  /*7680*/  @!P0 NANOSLEEP.SYNCS 0x989680 ;  /* 0x009896800000895d */ /* 0x004fea0003900000 */
[----:B------:R-:W2:Y:S02]  /*7690*/  @!P0 SYNCS.PHASECHK.TRANS64 P0, [R0+URZ+0x90], R5 ;  /* 0x00009005000085a7 */ /* 0x000ea400080010ff */
[----:B--2---:R-:W-:Y:S05]  /*76a0*/  @!P0 BRA `(.L_x_126) ;  /* 0xfffffffc00f08947 */ /* 0x004fea000383ffff */
[----:B------:R-:W-:Y:S05]  /*76b0*/  BRA `(.L_x_127) ;  /* 0xffffffac00f47947 */ /* 0x000fea000383ffff */
.L_x_43:
[----:B-1----:R1:W2:Y:S02]  /*76c0*/  SYNCS.PHASECHK.TRANS64.TRYWAIT P1, [R0+URZ+0x80], R4 ;  /* 0x00008004000075a7 */ /* 0x0022a400080211ff */
[----:B--2---:R-:W-:Y:S05]  /*76d0*/  @!P1 NANOSLEEP.SYNCS 0x989680 ;  /* 0x009896800000995d */ /* 0x004fea0003900000 */
[----:B------:R-:W2:Y:S02]  /*76e0*/  @!P1 SYNCS.PHASECHK.TRANS64 P1, [R0+URZ+0x80], R4 ;  /* 0x00008004000095a7 */ /* 0x000ea400080210ff */
[----:B--2---:R-:W-:Y:S05]  /*76f0*/  @!P1 BRA `(.L_x_43) ;  /* 0xfffffffc00f09947 */ /* 0x004fea000383ffff */
[----:B------:R-:W-:Y:S05]  /*7700*/  BRA `(.L_x_128) ;  /* 0xffffffb000247947 */ /* 0x000fea000383ffff */
.L_x_46:
[----:B------:R-:W-:-:S07]  /*7710*/  MOV R0, UR5 ;  /* 0x0000000500007c02 */ /* 0x000fce0008000f00 */
.L_x_129:
[----:B-1----:R1:W2:Y:S02]  /*7720*/  SYNCS.PHASECHK.TRANS64.TRYWAIT P0, [R0+URZ+0x90], R2 ;  /* 0x00009002000075a7 */ /* 0x0022a400080011ff */
[----:B--2---:R-:W-:Y:S05]  /*7730*/  @!P0 NANOSLEEP.SYNCS 0x989680 ;  /* 0x009896800000895d */ /* 0x004fea0003900000 */
[----:B------:R-:W2:Y:S02]  /*7740*/  @!P0 SYNCS.PHASECHK.TRANS64 P0, [R0+URZ+0x90], R2 ;  /* 0x00009002000085a7 */ /* 0x000ea400080010ff */
[----:B--2---:R-:W-:Y:S05]  /*7750*/  @!P0 BRA `(.L_x_129) ;  /* 0xfffffffc00f08947 */ /* 0x004fea000383ffff */
[----:B------:R-:W-:Y:S05]  /*7760*/  BRA `(.L_x_45) ;  /* 0xffffffb000787947 */ /* 0x000fea000383ffff */
.L_x_53:
[----:B-1----:R1:W2:Y:S02]  /*7770*/  SYNCS.PHASECHK.TRANS64.TRYWAIT P1, [R0+URZ+0x80], R2 ;  /* 0x00008002000075a7 */ /* 0x0022a400080211ff */
[----:B--2---:R-:W-:Y:S05]  /*7780*/  @!P1 NANOSLEEP.SYNCS 0x989680 ;  /* 0x009896800000995d */ /* 0x004fea0003900000 */
[----:B------:R-:W2:Y:S02]  /*7790*/  @!P1 SYNCS.PHASECHK.TRANS64 P1, [R0+URZ+0x80], R2 ;  /* 0x00008002000095a7 */ /* 0x000ea400080210ff */
[----:B--2---:R-:W-:Y:S05]  /*77a0*/  @!P1 BRA `(.L_x_53) ;  /* 0xfffffffc00f09947 */ /* 0x004fea000383ffff */
[----:B------:R-:W-:Y:S05]  /*77b0*/  BRA `(.L_x_130) ;  /* 0xffffffb400d87947 */ /* 0x000fea000383ffff */
.L_x_54:
[----:B------:R-:W-:-:S07]  /*77c0*/  MOV R2, UR8 ;  /* 0x0000000800027c02 */ /* 0x000fce0008000f00 */
.L_x_131:
[----:B-1----:R1:W2:Y:S02]  /*77d0*/  SYNCS.PHASECHK.TRANS64.TRYWAIT P0, [R2+URZ+0xc0], R0 ;  /* 0x0000c000020075a7 */ /* 0x0022a400080011ff */
[----:B--2---:R-:W-:Y:S05]  /*77e0*/  @!P0 NANOSLEEP.SYNCS 0x989680 ;  /* 0x009896800000895d */ /* 0x004fea0003900000 */
[----:B------:R-:W2:Y:S02]  /*77f0*/  @!P0 SYNCS.PHASECHK.TRANS64 P0, [R2+URZ+0xc0], R0 ;  /* 0x0000c000020085a7 */ /* 0x000ea400080010ff */
[----:B--2---:R-:W-:Y:S05]  /*7800*/  @!P0 BRA `(.L_x_131) ;  /* 0xfffffffc00f08947 */ /* 0x004fea000383ffff */
[----:B------:R-:W-:Y:S05]  /*7810*/  BRA `(.L_x_132) ;  /* 0xffffffb800107947 */ /* 0x000fea000383ffff */
.L_x_57:
[----:B------:R-:W-:Y:S07]  /*7820*/  MOV R0, UR7 ;  /* 0x0000000700007c02 */ /* 0x000fee0008000f00 */
.L_x_133:
[----:B-1----:R1:W2:Y:S02]  /*7830*/  SYNCS.PHASECHK.TRANS64.TRYWAIT P0, [R0+URZ], R2 ;  /* 0x00000002000075a7 */ /* 0x0022a400080011ff */
[----:B--2---:R-:W-:Y:S05]  /*7840*/  @!P0 NANOSLEEP.SYNCS 0x989680 ;  /* 0x009896800000895d */ /* 0x004fea0003900000 */
[----:B------:R-:W2:Y:S02]  /*7850*/  @!P0 SYNCS.PHASECHK.TRANS64 P0, [R0+URZ], R2 ;  /* 0x00000002000085a7 */ /* 0x000ea400080010ff */
[----:B--2---:R-:W-:Y:S05]  /*7860*/  @!P0 BRA `(.L_x_133) ;  /* 0xfffffffc00f08947 */ /* 0x004fea000383ffff */
[----:B------:R-:W-:Y:S05]  /*7870*/  BRA `(.L_x_56) ;  /* 0xffffffb8002c7947 */ /* 0x000fea000383ffff */
.L_x_60:
[----:B------:R-:W-:-:S07]  /*7880*/  MOV R0, UR5 ;  /* 0x0000000500007c02 */ /* 0x000fce0008000f00 */
.L_x_134:
[----:B--2---:R2:W3:Y:S02]  /*7890*/  SYNCS.PHASECHK.TRANS64.TRYWAIT P0, [R0+URZ], R2 ;  /* 0x00000002000075a7 */ /* 0x0044e400080011ff */
[----:B---3--:R-:W-:Y:S05]  /*78a0*/  @!P0 NANOSLEEP.SYNCS 0x989680 ;  /* 0x009896800000895d */ /* 0x008fea0003900000 */
[----:B------:R-:W3:Y:S02]  /*78b0*/  @!P0 SYNCS.PHASECHK.TRANS64 P0, [R0+URZ], R2 ;  /* 0x00000002000085a7 */ /* 0x000ee400080010ff */
[----:B---3--:R-:W-:Y:S05]  /*78c0*/  @!P0 BRA `(.L_x_134) ;  /* 0xfffffffc00f08947 */ /* 0x008fea000383ffff */
[----:B------:R-:W-:Y:S05]  /*78d0*/  BRA `(.L_x_135) ;  /* 0xffffffb800e07947 */ /* 0x000fea000383ffff */
.L_x_61:
[----:B------:R-:W-:-:S07]  /*78e0*/  MOV R0, UR5 ;  /* 0x0000000500007c02 */ /* 0x000fce0008000f00 */
.L_x_136:
[----:B-1----:R1:W2:Y:S02]  /*78f0*/  SYNCS.PHASECHK.TRANS64.TRYWAIT P0, [R0+URZ], R3 ;  /* 0x00000003000075a7 */ /* 0x0022a400080011ff */
[----:B--2---:R-:W-:Y:S05]  /*7900*/  @!P0 NANOSLEEP.SYNCS 0x989680 ;  /* 0x009896800000895d */ /* 0x004fea0003900000 */
[----:B------:R-:W2:Y:S02]  /*7910*/  @!P0 SYNCS.PHASECHK.TRANS64 P0, [R0+URZ], R3 ;  /* 0x00000003000085a7 */ /* 0x000ea400080010ff */
[----:B--2---:R-:W-:Y:S05]  /*7920*/  @!P0 BRA `(.L_x_136) ;  /* 0xfffffffc00f08947 */ /* 0x004fea000383ffff */
[----:B------:R-:W-:Y:S05]  /*7930*/  BRA `(.L_x_137) ;  /* 0xffffffb800ec7947 */ /* 0x000fea000383ffff */
.L_x_62:
[----:B------:R-:W-:-:S07]  /*7940*/  MOV R0, UR5 ;  /* 0x0000000500007c02 */ /* 0x000fce0008000f00 */
.L_x_138:
[----:B-1----:R1:W2:Y:S02]  /*7950*/  SYNCS.PHASECHK.TRANS64.TRYWAIT P0, [R0+URZ], R3 ;  /* 0x00000003000075a7 */ /* 0x0022a400080011ff */
[----:B--2---:R-:W-:Y:S05]  /*7960*/  @!P0 NANOSLEEP.SYNCS 0x989680 ;  /* 0x009896800000895d */ /* 0x004fea0003900000 */
[----:B------:R-:W2:Y:S02]  /*7970*/  @!P0 SYNCS.PHASECHK.TRANS64 P0, [R0+URZ], R3 ;  /* 0x00000003000085a7 */ /* 0x000ea400080010ff */
[----:B--2---:R-:W-:Y:S05]  /*7980*/  @!P0 BRA `(.L_x_138) ;  /* 0xfffffffc00f08947 */ /* 0x004fea000383ffff */
[----:B------:R-:W-:Y:S05]  /*7990*/  BRA `(.L_x_139) ;  /* 0xffffffb800f87947 */ /* 0x000fea000383ffff */
.L_x_63:
[----:B-1----:R-:W-:-:S07]  /*79a0*/  MOV R0, UR7 ;  /* 0x0000000700007c02 */ /* 0x002fce0008000f00 */
.L_x_140:
[----:B-1----:R1:W2:Y:S02]  /*79b0*/  SYNCS.PHASECHK.TRANS64.TRYWAIT P0, [R0+URZ], R2 ;  /* 0x00000002000075a7 */ /* 0x0022a400080011ff */
[----:B--2---:R-:W-:Y:S05]  /*79c0*/  @!P0 NANOSLEEP.SYNCS 0x989680 ;  /* 0x009896800000895d */ /* 0x004fea0003900000 */
[----:B------:R-:W2:Y:S02]  /*79d0*/  @!P0 SYNCS.PHASECHK.TRANS64 P0, [R0+URZ], R2 ;  /* 0x00000002000085a7 */ /* 0x000ea400080010ff */
[----:B--2---:R-:W-:Y:S05]  /*79e0*/  @!P0 BRA `(.L_x_140) ;  /* 0xfffffffc00f08947 */ /* 0x004fea000383ffff */
[----:B------:R-:W-:Y:S05]  /*79f0*/  BRA `(.L_x_141) ;  /* 0xffffffbc00047947 */ /* 0x000fea000383ffff */
.L_x_68:
[----:B--2---:R2:W3:Y:S02]  /*7a00*/  SYNCS.PHASECHK.TRANS64.TRYWAIT P0, [R0+URZ+0x80], R2 ;  /* 0x00008002000075a7 */ /* 0x0044e400080011ff */
[----:B---3--:R-:W-:Y:S05]  /*7a10*/  @!P0 NANOSLEEP.SYNCS 0x989680 ;  /* 0x009896800000895d */ /* 0x008fea0003900000 */
[----:B------:R-:W3:Y:S02]  /*7a20*/  @!P0 SYNCS.PHASECHK.TRANS64 P0, [R0+URZ+0x80], R2 ;  /* 0x00008002000085a7 */ /* 0x000ee400080010ff */
[----:B---3--:R-:W-:Y:S05]  /*7a30*/  @!P0 BRA `(.L_x_68) ;  /* 0xfffffffc00f08947 */ /* 0x008fea000383ffff */
[----:B------:R-:W-:Y:S05]  /*7a40*/  BRA `(.L_x_142) ;  /* 0xffffffc000007947 */ /* 0x000fea000383ffff */
.L_x_71:
[----:B------:R-:W-:Y:S07]  /*7a50*/  MOV R0, UR7 ;  /* 0x0000000700007c02 */ /* 0x000fee0008000f00 */
.L_x_143:
[----:B--2---:R2:W3:Y:S02]  /*7a60*/  SYNCS.PHASECHK.TRANS64.TRYWAIT P0, [R0+URZ+0x78], R2 ;  /* 0x00007802000075a7 */ /* 0x0044e400080011ff */
[----:B---3--:R-:W-:Y:S05]  /*7a70*/  @!P0 NANOSLEEP.SYNCS 0x989680 ;  /* 0x009896800000895d */ /* 0x008fea0003900000 */
[----:B------:R-:W3:Y:S02]  /*7a80*/  @!P0 SYNCS.PHASECHK.TRANS64 P0, [R0+URZ+0x78], R2 ;  /* 0x00007802000085a7 */ /* 0x000ee400080010ff */
[----:B---3--:R-:W-:Y:S05]  /*7a90*/  @!P0 BRA `(.L_x_143) ;  /* 0xfffffffc00f08947 */ /* 0x008fea000383ffff */
[----:B------:R-:W-:Y:S05]  /*7aa0*/  BRA `(.L_x_70) ;  /* 0xffffffc000e07947 */ /* 0x000fea000383ffff */
.L_x_74:
[----:B------:R-:W-:Y:S07]  /*7ab0*/  MOV R0, UR15 ;  /* 0x0000000f00007c02 */ /* 0x000fee0008000f00 */
.L_x_144:
[----:B-1----:R1:W2:Y:S02]  /*7ac0*/  SYNCS.PHASECHK.TRANS64.TRYWAIT P0, [R0+URZ+0x58], R9 ;  /* 0x00005809000075a7 */ /* 0x0022a400080011ff */
[----:B--2---:R-:W-:Y:S05]  /*7ad0*/  @!P0 NANOSLEEP.SYNCS 0x989680 ;  /* 0x009896800000895d */ /* 0x004fea0003900000 */
[----:B------:R-:W2:Y:S02]  /*7ae0*/  @!P0 SYNCS.PHASECHK.TRANS64 P0, [R0+URZ+0x58], R9 ;  /* 0x00005809000085a7 */ /* 0x000ea400080010ff */
[----:B--2---:R-:W-:Y:S05]  /*7af0*/  @!P0 BRA `(.L_x_144) ;  /* 0xfffffffc00f08947 */ /* 0x004fea000383ffff */
[----:B------:R-:W-:Y:S05]  /*7b00*/  BRA `(.L_x_145) ;  /* 0xffffffc400587947 */ /* 0x000fea000383ffff */
.L_x_75:
[----:B------:R-:W-:Y:S07]  /*7b10*/  MOV R0, UR13 ;  /* 0x0000000d00007c02 */ /* 0x000fee0008000f00 */
.L_x_146:
[----:B-1----:R1:W2:Y:S02]  /*7b20*/  SYNCS.PHASECHK.TRANS64.TRYWAIT P0, [R0+URZ+0x58], R14 ;  /* 0x0000580e000075a7 */ /* 0x0022a400080011ff */
[----:B--2---:R-:W-:Y:S05]  /*7b30*/  @!P0 NANOSLEEP.SYNCS 0x989680 ;  /* 0x009896800000895d */ /* 0x004fea0003900000 */
[----:B------:R-:W2:Y:S02]  /*7b40*/  @!P0 SYNCS.PHASECHK.TRANS64 P0, [R0+URZ+0x58], R14 ;  /* 0x0000580e000085a7 */ /* 0x000ea400080010ff */
[----:B--2---:R-:W-:Y:S05]  /*7b50*/  @!P0 BRA `(.L_x_146) ;  /* 0xfffffffc00f08947 */ /* 0x004fea000383ffff */
[----:B------:R-:W-:Y:S05]  /*7b60*/  BRA `(.L_x_147) ;  /* 0xffffffc400f87947 */ /* 0x000fea000383ffff */
.L_x_77:
[----:B------:R-:W-:-:S07]  /*7b70*/  MOV R0, UR4 ;  /* 0x0000000400007c02 */ /* 0x000fce0008000f00 */
.L_x_148:
[----:B-1----:R1:W3:Y:S02]  /*7b80*/  SYNCS.PHASECHK.TRANS64.TRYWAIT P0, [R0+URZ], R2 ;  /* 0x00000002000075a7 */ /* 0x0022e400080011ff */
[----:B---3--:R-:W-:Y:S05]  /*7b90*/  @!P0 NANOSLEEP.SYNCS 0x989680 ;  /* 0x009896800000895d */ /* 0x008fea0003900000 */
[----:B------:R-:W3:Y:S02]  /*7ba0*/  @!P0 SYNCS.PHASECHK.TRANS64 P0, [R0+URZ], R2 ;  /* 0x00000002000085a7 */ /* 0x000ee400080010ff */
[----:B---3--:R-:W-:Y:S05]  /*7bb0*/  @!P0 BRA `(.L_x_148) ;  /* 0xfffffffc00f08947 */ /* 0x008fea000383ffff */
[----:B------:R-:W-:Y:S05]  /*7bc0*/  BRA `(.L_x_149) ;  /* 0xffffffc800847947 */ /* 0x000fea000383ffff */
.L_x_78:
[----:B------:R-:W-:-:S07]  /*7bd0*/  MOV R0, UR4 ;  /* 0x0000000400007c02 */ /* 0x000fce0008000f00 */
.L_x_150:
[----:B-1----:R1:W3:Y:S02]  /*7be0*/  SYNCS.PHASECHK.TRANS64.TRYWAIT P0, [R0+URZ], R2 ;  /* 0x00000002000075a7 */ /* 0x0022e400080011ff */
[----:B---3--:R-:W-:Y:S05]  /*7bf0*/  @!P0 NANOSLEEP.SYNCS 0x989680 ;  /* 0x009896800000895d */ /* 0x008fea0003900000 */
[----:B------:R-:W3:Y:S02]  /*7c00*/  @!P0 SYNCS.PHASECHK.TRANS64 P0, [R0+URZ], R2 ;  /* 0x00000002000085a7 */ /* 0x000ee400080010ff */
[----:B---3--:R-:W-:Y:S05]  /*7c10*/  @!P0 BRA `(.L_x_150) ;  /* 0xfffffffc00f08947 */ /* 0x008fea000383ffff */
[----:B------:R-:W-:Y:S05]  /*7c20*/  BRA `(.L_x_151) ;  /* 0xffffffc800907947 */ /* 0x000fea000383ffff */
.L_x_80:
[----:B--2---:R2:W4:Y:S02]  /*7c30*/  SYNCS.PHASECHK.TRANS64.TRYWAIT P0, [R0+URZ+0x80], R2 ;  /* 0x00008002000075a7 */ /* 0x00452400080011ff */
[----:B----4-:R-:W-:Y:S05]  /*7c40*/  @!P0 NANOSLEEP.SYNCS 0x989680 ;  /* 0x009896800000895d */ /* 0x010fea0003900000 */
[----:B------:R-:W4:Y:S02]  /*7c50*/  @!P0 SYNCS.PHASECHK.TRANS64 P0, [R0+URZ+0x80], R2 ;  /* 0x00008002000085a7 */ /* 0x000f2400080010ff */
[----:B----4-:R-:W-:Y:S05]  /*7c60*/  @!P0 BRA `(.L_x_80) ;  /* 0xfffffffc00f08947 */ /* 0x010fea000383ffff */
[----:B------:R-:W-:Y:S05]  /*7c70*/  BRA `(.L_x_152) ;  /* 0xffffffcc00747947 */ /* 0x000fea000383ffff */
.L_x_90:
[----:B-1----:R1:W3:Y:S02]  /*7c80*/  SYNCS.PHASECHK.TRANS64.TRYWAIT P1, [R0+URZ+0x40], R3 ;  /* 0x00004003000075a7 */ /* 0x0022e400080211ff */
[----:B---3--:R-:W-:Y:S05]  /*7c90*/  @!P1 NANOSLEEP.SYNCS 0x989680 ;  /* 0x009896800000995d */ /* 0x008fea0003900000 */
[----:B------:R-:W3:Y:S02]  /*7ca0*/  @!P1 SYNCS.PHASECHK.TRANS64 P1, [R0+URZ+0x40], R3 ;  /* 0x00004003000095a7 */ /* 0x000ee400080210ff */
[----:B---3--:R-:W-:Y:S05]  /*7cb0*/  @!P1 BRA `(.L_x_90) ;  /* 0xfffffffc00f09947 */ /* 0x008fea000383ffff */
[----:B------:R-:W-:Y:S05]  /*7cc0*/  BRA `(.L_x_89) ;  /* 0xffffffd800a47947 */ /* 0x000fea000383ffff */
.L_x_92:
[----:B-1----:R1:W4:Y:S02]  /*7cd0*/  SYNCS.PHASECHK.TRANS64.TRYWAIT P0, [R73+URZ+0xa0], R2 ;  /* 0x0000a002490075a7 */ /* 0x00232400080011ff */
[----:B----4-:R-:W-:Y:S05]  /*7ce0*/  @!P0 NANOSLEEP.SYNCS 0x989680 ;  /* 0x009896800000895d */ /* 0x010fea0003900000 */
[----:B------:R-:W4:Y:S02]  /*7cf0*/  @!P0 SYNCS.PHASECHK.TRANS64 P0, [R73+URZ+0xa0], R2 ;  /* 0x0000a002490085a7 */ /* 0x000f2400080010ff */
[----:B----4-:R-:W-:Y:S05]  /*7d00*/  @!P0 BRA `(.L_x_92) ;  /* 0xfffffffc00f08947 */ /* 0x010fea000383ffff */
[----:B------:R-:W-:Y:S05]  /*7d10*/  BRA `(.L_x_91) ;  /* 0xffffffd800dc7947 */ /* 0x000fea000383ffff */
.L_x_103:
[----:B--2---:R2:W4:Y:S02]  /*7d20*/  SYNCS.PHASECHK.TRANS64.TRYWAIT P0, [R2+URZ+0x40], R107 ;  /* 0x0000406b020075a7 */ /* 0x00452400080011ff */
[----:B----4-:R-:W-:Y:S05]  /*7d30*/  @!P0 NANOSLEEP.SYNCS 0x989680 ;  /* 0x009896800000895d */ /* 0x010fea0003900000 */
[----:B------:R-:W4:Y:S02]  /*7d40*/  @!P0 SYNCS.PHASECHK.TRANS64 P0, [R2+URZ+0x40], R107 ;  /* 0x0000406b020085a7 */ /* 0x000f2400080010ff */
[----:B----4-:R-:W-:Y:S05]  /*7d50*/  @!P0 BRA `(.L_x_103) ;  /* 0xfffffffc00f08947 */ /* 0x010fea000383ffff */
[----:B------:R-:W-:Y:S05]  /*7d60*/  BRA `(.L_x_102) ;  /* 0xffffffe400c47947 */ /* 0x000fea000383ffff */
        .weak           $__internal_0_$__cuda_sm10x_tcgen05_guardrail_trap_col_being_dealloced_not_returned_by_alloc
        .type           $__internal_0_$__cuda_sm10x_tcgen05_guardrail_trap_col_being_dealloced_not_returned_by_alloc,@function
        .size           $__internal_0_$__cuda_sm10x_tcgen05_guardrail_trap_col_being_dealloced_not_returned_by_alloc,($__internal_1_$__cuda_sm10x_tcgen05_guardrail_trap_phase_invalid_during_alloc - $__internal_0_$__cuda_sm10x_tcgen05_guardrail_trap_col_being_dealloced_not_returned_by_alloc)
$__internal_0_$__cuda_sm10x_tcgen05_guardrail_trap_col_being_dealloced_not_returned_by_alloc:
[----:B------:R-:W-:Y:S05]  /*7d70*/  BPT.TRAP 0x1 ;  /* 0x000000040000795c */ /* 0x000fea0000300000 */
[----:B------:R-:W-:-:S04]  /*7d80*/  HFMA2 R3, -RZ, RZ, 0, 0 ;  /* 0x00000000ff037431 */ /* 0x000fc800000001ff */
[----:B------:R-:W-:Y:S05]  /*7d90*/  RET.REL.NODEC R2 `(_ZN7cutlass13device_kernelINS_4gemm6kernel13GemmUniversalIN4cute5tupleIJiiiiEEENS1_10collective13CollectiveMmaINS1_35MainloopSm100TmaUmmaWarpSpecializedILi4ELi2ELi4ENS5_IJNS4_1CILi1EEESB_SB_EEEEENS5_IJNSA_ILi128EEENSA_ILi64EEENSA_ILi32EEEEEENS_10bfloat16_tENS5_IJlSB_lEEESI_SJ_NS4_8TiledMMAINS4_8MMA_AtomIJNS4_20SM100_MMA_F16BF16_SSISI_SI_fLi128ELi64ELNS4_4UMMA5MajorE0ELSO_0ELNSN_7ScaleInE0ELSP_0EEEEEENS4_6LayoutISC_NS5_IJNSA_ILi0EEEST_ST_EEEEENS5_IJNS4_10UnderscoreESW_SW_EEEEENS4_13SM90_TMA_LOADENS4_14ComposedLayoutINS4_7SwizzleILi2ELi4ELi3EEENS4_18smem_ptr_flag_bitsILi16EEENSS_INS5_IJNSA_ILi8EEESG_EEENS5_IJSG_SB_EEEEEEEvNS4_8identityESZ_S19_vS1A_EENS_8epilogue10collective18CollectiveEpilogueINS1C_23Sm100TmaWarpSpecializedILi3ELi2ELi32ELb1ELb0EEEJSH_NS5_IJNSS_ISE_SB_EENSS_ISG_SB_EEEEESI_SJ_SI_SJ_NS1C_6fusion15FusionCallbacksIS1G_NS1K_17LinearCombinationISI_fSI_fLNS_15FloatRoundStyleE2EEESH_S1J_JEEENS4_5SM1004TMEM4LOAD26SM100_TMEM_LOAD_32dp32b32xESZ_S19_NS4_39AutoVectorizingCopyWithAssumedAlignmentILi128EEENS4_14SM90_TMA_STOREES19_S1V_S1V_EEEvvEEEEvNT_6ParamsE) ;  /* 0xffffff8002987950 */ /* 0x000fea0003c3ffff */
        .weak           $__internal_1_$__cuda_sm10x_tcgen05_guardrail_trap_phase_invalid_during_alloc
        .type           $__internal_1_$__cuda_sm10x_tcgen05_guardrail_trap_phase_invalid_during_alloc,@function
        .size           $__internal_1_$__cuda_sm10x_tcgen05_guardrail_trap_phase_invalid_during_alloc,($__internal_2_$__cuda_sm10x_tcgen05_guardrail_trap_unallocated_columns_being_dealloced - $__internal_1_$__cuda_sm10x_tcgen05_guardrail_trap_phase_invalid_during_alloc)
$__internal_1_$__cuda_sm10x_tcgen05_guardrail_trap_phase_invalid_during_alloc:
[----:B------:R-:W-:Y:S05]  /*7da0*/  BPT.TRAP 0x1 ;  /* 0x000000040000795c */ /* 0x000fea0000300000 */
[----:B------:R-:W-:-:S04]  /*7db0*/  MOV R3, 0x0 ;  /* 0x0000000000037802 */ /* 0x000fc80000000f00 */
[----:B------:R-:W-:Y:S05]  /*7dc0*/  RET.REL.NODEC R2 `(_ZN7cutlass13device_kernelINS_4gemm6kernel13GemmUniversalIN4cute5tupleIJiiiiEEENS1_10collective13CollectiveMmaINS1_35MainloopSm100TmaUmmaWarpSpecializedILi4ELi2ELi4ENS5_IJNS4_1CILi1EEESB_SB_EEEEENS5_IJNSA_ILi128EEENSA_ILi64EEENSA_ILi32EEEEEENS_10bfloat16_tENS5_IJlSB_lEEESI_SJ_NS4_8TiledMMAINS4_8MMA_AtomIJNS4_20SM100_MMA_F16BF16_SSISI_SI_fLi128ELi64ELNS4_4UMMA5MajorE0ELSO_0ELNSN_7ScaleInE0ELSP_0EEEEEENS4_6LayoutISC_NS5_IJNSA_ILi0EEEST_ST_EEEEENS5_IJNS4_10UnderscoreESW_SW_EEEEENS4_13SM90_TMA_LOADENS4_14ComposedLayoutINS4_7SwizzleILi2ELi4ELi3EEENS4_18smem_ptr_flag_bitsILi16EEENSS_INS5_IJNSA_ILi8EEESG_EEENS5_IJSG_SB_EEEEEEEvNS4_8identityESZ_S19_vS1A_EENS_8epilogue10collective18CollectiveEpilogueINS1C_23Sm100TmaWarpSpecializedILi3ELi2ELi32ELb1ELb0EEEJSH_NS5_IJNSS_ISE_SB_EENSS_ISG_SB_EEEEESI_SJ_SI_SJ_NS1C_6fusion15FusionCallbacksIS1G_NS1K_17LinearCombinationISI_fSI_fLNS_15FloatRoundStyleE2EEESH_S1J_JEEENS4_5SM1004TMEM4LOAD26SM100_TMEM_LOAD_32dp32b32xESZ_S19_NS4_39AutoVectorizingCopyWithAssumedAlignmentILi128EEENS4_14SM90_TMA_STOREES19_S1V_S1V_EEEvvEEEEvNT_6ParamsE) ;  /* 0xffffff80028c7950 */ /* 0x000fea0003c3ffff */
        .weak           $__internal_2_$__cuda_sm10x_tcgen05_guardrail_trap_unallocated_columns_being_dealloced
        .type           $__internal_2_$__cuda_sm10x_tcgen05_guardrail_trap_unallocated_columns_being_dealloced,@function
        .size           $__internal_2_$__cuda_sm10x_tcgen05_guardrail_trap_unallocated_columns_being_dealloced,(.L_x_154 - $__internal_2_$__cuda_sm10x_tcgen05_guardrail_trap_unallocated_columns_being_dealloced)
$__internal_2_$__cuda_sm10x_tcgen05_guardrail_trap_unallocated_columns_being_dealloced:
[----:B------:R-:W-:Y:S05]  /*7dd0*/  BPT.TRAP 0x1 ;  /* 0x000000040000795c */ /* 0x000fea0000300000 */
[----:B------:R-:W-:-:S04]  /*7de0*/  HFMA2 R3, -RZ, RZ, 0, 0 ;  /* 0x00000000ff037431 */ /* 0x000fc800000001ff */
[----:B------:R-:W-:Y:S05]  /*7df0*/  RET.REL.NODEC R2 `(_ZN7cutlass13device_kernelINS_4gemm6kernel13GemmUniversalIN4cute5tupleIJiiiiEEENS1_10collective13CollectiveMmaINS1_35MainloopSm100TmaUmmaWarpSpecializedILi4ELi2ELi4ENS5_IJNS4_1CILi1EEESB_SB_EEEEENS5_IJNSA_ILi128EEENSA_ILi64EEENSA_ILi32EEEEEENS_10bfloat16_tENS5_IJlSB_lEEESI_SJ_NS4_8TiledMMAINS4_8MMA_AtomIJNS4_20SM100_MMA_F16BF16_SSISI_SI_fLi128ELi64ELNS4_4UMMA5MajorE0ELSO_0ELNSN_7ScaleInE0ELSP_0EEEEEENS4_6LayoutISC_NS5_IJNSA_ILi0EEEST_ST_EEEEENS5_IJNS4_10UnderscoreESW_SW_EEEEENS4_13SM90_TMA_LOADENS4_14ComposedLayoutINS4_7SwizzleILi2ELi4ELi3EEENS4_18smem_ptr_flag_bitsILi16EEENSS_INS5_IJNSA_ILi8EEESG_EEENS5_IJSG_SB_EEEEEEEvNS4_8identityESZ_S19_vS1A_EENS_8epilogue10collective18CollectiveEpilogueINS1C_23Sm100TmaWarpSpecializedILi3ELi2ELi32ELb1ELb0EEEJSH_NS5_IJNSS_ISE_SB_EENSS_ISG_SB_EEEEESI_SJ_SI_SJ_NS1C_6fusion15FusionCallbacksIS1G_NS1K_17LinearCombinationISI_fSI_fLNS_15FloatRoundStyleE2EEESH_S1J_JEEENS4_5SM1004TMEM4LOAD26SM100_TMEM_LOAD_32dp32b32xESZ_S19_NS4_39AutoVectorizingCopyWithAssumedAlignmentILi128EEENS4_14SM90_TMA_STOREES19_S1V_S1V_EEEvvEEEEvNT_6ParamsE) ;  /* 0xffffff8002807950 */ /* 0x000fea0003c3ffff */
.L_x_153:
[----:B------:R-:W-:-:S00]  /*7e00*/  BRA `(.L_x_153) ;  /* 0xfffffffc00fc7947 */ /* 0x000fc0000383ffff */
[----:B------:R-:W-:-:S00]  /*7e10*/  NOP ;  /* 0x0000000000007918 */ /* 0x000fc00000000000 */
        /* <DEDUP_REMOVED lines=14> */
.L_x_154:


//--------------------- .nv.global.init           --------------------------
	.section	.nv.global.init,"aw",@progbits
.nv.global.init:
	.type		$str$27,@object
	.size		$str$27,($str$28 - $str$27)
$str$27:
        /*0000*/ 	.byte	0x28, 0x61, 0x64, 0x64, 0x72, 0x65, 0x73, 0x73, 0x20, 0x26, 0x20, 0x6d, 0x61, 0x73, 0x6b, 0x29
        /*0010*/ 	.byte	0x20, 0x3d, 0x3d, 0x20, 0x30, 0x00
	.type		$str$28,@object
	.size		$str$28,($str$26 - $str$28)
$str$28:
        /*0016*/ 	.byte	0x2f, 0x74, 0x6d, 0x70, 0x2f, 0x63, 0x75, 0x74, 0x6c, 0x61, 0x73, 0x73, 0x5f, 0x73, 0x77, 0x65
        /*0026*/ 	.byte	0x65, 0x70, 0x5f, 0x73, 0x72, 0x63, 0x2f, 0x69, 0x6e, 0x63, 0x6c, 0x75, 0x64, 0x65, 0x2f, 0x63
        /*0036*/ 	.byte	0x75, 0x74, 0x65, 0x2f, 0x70, 0x6f, 0x69, 0x6e, 0x74, 0x65, 0x72, 0x5f, 0x66, 0x6c, 0x61, 0x67
        /*0046*/ 	.byte	0x67, 0x65, 0x64, 0x2e, 0x68, 0x70, 0x70, 0x00
	.type		$str$26,@object
	.size		$str$26,($str$25 - $str$26)
$str$26:
        /*004e*/ 	.byte	0x2f, 0x74, 0x6d, 0x70, 0x2f, 0x63, 0x75, 0x74, 0x6c, 0x61, 0x73, 0x73, 0x5f, 0x73, 0x77, 0x65
        /*005e*/ 	.byte	0x65, 0x70, 0x5f, 0x73, 0x72, 0x63, 0x2f, 0x69, 0x6e, 0x63, 0x6c, 0x75, 0x64, 0x65, 0x2f, 0x63
        /*006e*/ 	.byte	0x75, 0x74, 0x65, 0x2f, 0x61, 0x74, 0x6f, 0x6d, 0x2f, 0x63, 0x6f, 0x70, 0x79, 0x5f, 0x74, 0x72
        /*007e*/ 	.byte	0x61, 0x69, 0x74, 0x73, 0x5f, 0x73, 0x6d, 0x31, 0x30, 0x30, 0x2e, 0x68, 0x70, 0x70, 0x00
	.type		$str$25,@object
	.size		$str$25,(__unnamed_1 - $str$25)
$str$25:
        /*008d*/ 	.byte	0x28, 0x28, 0x75, 0x69, 0x6e, 0x74, 0x33, 0x32, 0x5f, 0x74, 0x28, 0x74, 0x68, 0x72, 0x65, 0x61
        /*009d*/ 	.byte	0x64, 0x49, 0x64, 0x78, 0x2e, 0x78, 0x29, 0x20, 0x2f, 0x20, 0x33, 0x32, 0x29, 0x20, 0x25, 0x20
        /*00ad*/ 	.byte	0x34, 0x29, 0x20, 0x3d, 0x3d, 0x20, 0x28, 0x28, 0x28, 0x74, 0x6d, 0x65, 0x6d, 0x5f, 0x61, 0x64
        /*00bd*/ 	.byte	0x64, 0x72, 0x20, 0x3e, 0x3e, 0x20, 0x31, 0x36, 0x29, 0x20, 0x2f, 0x20, 0x33, 0x32, 0x29, 0x20
        /*00cd*/ 	.byte	0x25, 0x20, 0x34, 0x29, 0x00
	.type		__unnamed_1,@object
	.size		__unnamed_1,(__unnamed_2 - __unnamed_1)
__unnamed_1:
        /*00d2*/ 	.byte	0x61, 0x75, 0x74, 0x6f, 0x20, 0x63, 0x75, 0x74, 0x65, 0x3a, 0x3a, 0x61, 0x73, 0x5f, 0x70, 0x6f
        /* <DEDUP_REMOVED lines=24> */
        /*0262*/ 	.byte	0x34, 0x30, 0x39, 0x36, 0x3e, 0x3e, 0x3e, 0x3e, 0x5d, 0x00
	.type		__unnamed_2,@object
	.size		__unnamed_2,(.L_2 - __unnamed_2)
__unnamed_2:
        /* <DEDUP_REMOVED lines=42> */
        /*050c*/ 	.byte	0x3e, 0x3e, 0x5d, 0x00
.L_2:


//--------------------- .nv.shared._ZN7cutlass13device_kernelINS_4gemm6kernel13GemmUniversalIN4cute5tupleIJiiiiEEENS1_10collective13CollectiveMmaINS1_35MainloopSm100TmaUmmaWarpSpecializedILi4ELi2ELi4ENS5_IJNS4_1CILi1EEESB_SB_EEEEENS5_IJNSA_ILi128EEENSA_ILi64EEENSA_ILi32EEEEEENS_10bfloat16_tENS5_IJlSB_lEEESI_SJ_NS4_8TiledMMAINS4_8MMA_AtomIJNS4_20SM100_MMA_F16BF16_SSISI_SI_fLi128ELi64ELNS4_4UMMA5MajorE0ELSO_0ELNSN_7ScaleInE0ELSP_0EEEEEENS4_6LayoutISC_NS5_IJNSA_ILi0EEEST_ST_EEEEENS5_IJNS4_10UnderscoreESW_SW_EEEEENS4_13SM90_TMA_LOADENS4_14ComposedLayoutINS4_7SwizzleILi2ELi4ELi3EEENS4_18smem_ptr_flag_bitsILi16EEENSS_INS5_IJNSA_ILi8EEESG_EEENS5_IJSG_SB_EEEEEEEvNS4_8identityESZ_S19_vS1A_EENS_8epilogue10collective18CollectiveEpilogueINS1C_23Sm100TmaWarpSpecializedILi3ELi2ELi32ELb1ELb0EEEJSH_NS5_IJNSS_ISE_SB_EENSS_ISG_SB_EEEEESI_SJ_SI_SJ_NS1C_6fusion15FusionCallbacksIS1G_NS1K_17LinearCombinationISI_fSI_fLNS_15FloatRoundStyleE2EEESH_S1J_JEEENS4_5SM1004TMEM4LOAD26SM100_TMEM_LOAD_32dp32b32xESZ_S19_NS4_39AutoVectorizingCopyWithAssumedAlignmentILi128EEENS4_14SM90_TMA_STOREES19_S1V_S1V_EEEvvEEEEvNT_6ParamsE --------------------------
	.section	.nv.shared._ZN7cutlass13device_kernelINS_4gemm6kernel13GemmUniversalIN4cute5tupleIJiiiiEEENS1_10collective13CollectiveMmaINS1_35MainloopSm100TmaUmmaWarpSpecializedILi4ELi2ELi4ENS5_IJNS4_1CILi1EEESB_SB_EEEEENS5_IJNSA_ILi128EEENSA_ILi64EEENSA_ILi32EEEEEENS_10bfloat16_tENS5_IJlSB_lEEESI_SJ_NS4_8TiledMMAINS4_8MMA_AtomIJNS4_20SM100_MMA_F16BF16_SSISI_SI_fLi128ELi64ELNS4_4UMMA5MajorE0ELSO_0ELNSN_7ScaleInE0ELSP_0EEEEEENS4_6LayoutISC_NS5_IJNSA_ILi0EEEST_ST_EEEEENS5_IJNS4_10UnderscoreESW_SW_EEEEENS4_13SM90_TMA_LOADENS4_14ComposedLayoutINS4_7SwizzleILi2ELi4ELi3EEENS4_18smem_ptr_flag_bitsILi16EEENSS_INS5_IJNSA_ILi8EEESG_EEENS5_IJSG_SB_EEEEEEEvNS4_8identityESZ_S19_vS1A_EENS_8epilogue10collective18CollectiveEpilogueINS1C_23Sm100TmaWarpSpecializedILi3ELi2ELi32ELb1ELb0EEEJSH_NS5_IJNSS_ISE_SB_EENSS_ISG_SB_EEEEESI_SJ_SI_SJ_NS1C_6fusion15FusionCallbacksIS1G_NS1K_17LinearCombinationISI_fSI_fLNS_15FloatRoundStyleE2EEESH_S1J_JEEENS4_5SM1004TMEM4LOAD26SM100_TMEM_LOAD_32dp32b32xESZ_S19_NS4_39AutoVectorizingCopyWithAssumedAlignmentILi128EEENS4_14SM90_TMA_STOREES19_S1V_S1V_EEEvvEEEEvNT_6ParamsE,"aw",@nobits
	.sectionflags	@""
	.align	16
	.zero		1024


//--------------------- .nv.shared.reserved.0     --------------------------
	.section	.nv.shared.reserved.0,"aw",@nobits
	.weak		__nv_reservedSMEM_offset_0_alias
	.size		__nv_reservedSMEM_offset_0_alias, 0, 64
	.other		__nv_reservedSMEM_offset_0_alias,@"STO_CUDA_RESERVED_SHARED STV_DEFAULT"
__nv_reservedSMEM_offset_0_alias:
	.zero		0
.nv.shared.reserved.0:
	.zero		64
	.weak		__nv_reservedSMEM_tcgen05_partition
	.type		__nv_reservedSMEM_tcgen05_partition,@object
	.size		__nv_reservedSMEM_tcgen05_partition,(.L_0 - __nv_reservedSMEM_tcgen05_partition)
__nv_reservedSMEM_tcgen05_partition:
	.zero		32
.L_0:


//--------------------- .nv.global                --------------------------
	.section	.nv.global,"aw",@nobits
.nv.global:
	.type		_ZN39_INTERNAL_3e2b5f3e_4_k_cu_2c7c4561_78014cute1_E,@object
	.size		_ZN39_INTERNAL_3e2b5f3e_4_k_cu_2c7c4561_78014cute1_E,(_ZN39_INTERNAL_3e2b5f3e_4_k_cu_2c7c4561_78014cuda3std3__45__cpo6cbeginE - _ZN39_INTERNAL_3e2b5f3e_4_k_cu_2c7c4561_78014cute1_E)
_ZN39_INTERNAL_3e2b5f3e_4_k_cu_2c7c4561_78014cute1_E:
	.zero		1
	.type		_ZN39_INTERNAL_3e2b5f3e_4_k_cu_2c7c4561_78014cuda3std3__45__cpo6cbeginE,@object
	.size		_ZN39_INTERNAL_3e2b5f3e_4_k_cu_2c7c4561_78014cuda3std3__45__cpo6cbeginE,(_ZN39_INTERNAL_3e2b5f3e_4_k_cu_2c7c4561_78014cuda3std3__48in_placeE - _ZN39_INTERNAL_3e2b5f3e_4_k_cu_2c7c4561_78014cuda3std3__45__cpo6cbeginE)
_ZN39_INTERNAL_3e2b5f3e_4_k_cu_2c7c4561_78014cuda3std3__45__cpo6cbeginE:
	.zero		1
	.type		_ZN39_INTERNAL_3e2b5f3e_4_k_cu_2c7c4561_78014cuda3std3__48in_placeE,@object
	.size		_ZN39_INTERNAL_3e2b5f3e_4_k_cu_2c7c4561_78014cuda3std3__48in_placeE,(_ZN39_INTERNAL_3e2b5f3e_4_k_cu_2c7c4561_78014cuda3std6ranges3__45__cpo9iter_moveE - _ZN39_INTERNAL_3e2b5f3e_4_k_cu_2c7c4561_78014cuda3std3__48in_placeE)
_ZN39_INTERNAL_3e2b5f3e_4_k_cu_2c7c4561_78014cuda3std3__48in_placeE:
	.zero		1
	.type		_ZN39_INTERNAL_3e2b5f3e_4_k_cu_2c7c4561_78014cuda3std6ranges3__45__cpo9iter_moveE,@object
	.size		_ZN39_INTERNAL_3e2b5f3e_4_k_cu_2c7c4561_78014cuda3std6ranges3__45__cpo9iter_moveE,(_ZN39_INTERNAL_3e2b5f3e_4_k_cu_2c7c4561_78014cuda3std3__45__cpo5beginE - _ZN39_INTERNAL_3e2b5f3e_4_k_cu_2c7c4561_78014cuda3std6ranges3__45__cpo9iter_moveE)
_ZN39_INTERNAL_3e2b5f3e_4_k_cu_2c7c4561_78014cuda3std6ranges3__45__cpo9iter_moveE:
	.zero		1
	.type		_ZN39_INTERNAL_3e2b5f3e_4_k_cu_2c7c4561_78014cuda3std3__45__cpo5beginE,@object
	.size		_ZN39_INTERNAL_3e2b5f3e_4_k_cu_2c7c4561_78014cuda3std3__45__cpo5beginE,(_ZN39_INTERNAL_3e2b5f3e_4_k_cu_2c7c4561_78014cuda3std3__441_GLOBAL__N__3e2b5f3e_4_k_cu_2c7c4561_78016ignoreE - _ZN39_INTERNAL_3e2b5f3e_4_k_cu_2c7c4561_78014cuda3std3__45__cpo5beginE)
_ZN39_INTERNAL_3e2b5f3e_4_k_cu_2c7c4561_78014cuda3std3__45__cpo5beginE:
	.zero		1
	.type		_ZN39_INTERNAL_3e2b5f3e_4_k_cu_2c7c4561_78014cuda3std3__441_GLOBAL__N__3e2b5f3e_4_k_cu_2c7c4561_78016ignoreE,@object
	.size		_ZN39_INTERNAL_3e2b5f3e_4_k_cu_2c7c4561_78014cuda3std3__441_GLOBAL__N__3e2b5f3e_4_k_cu_2c7c4561_78016ignoreE,(_ZN39_INTERNAL_3e2b5f3e_4_k_cu_2c7c4561_78014cute7productE - _ZN39_INTERNAL_3e2b5f3e_4_k_cu_2c7c4561_78014cuda3std3__441_GLOBAL__N__3e2b5f3e_4_k_cu_2c7c4561_78016ignoreE)
_ZN39_INTERNAL_3e2b5f3e_4_k_cu_2c7c4561_78014cuda3std3__441_GLOBAL__N__3e2b5f3e_4_k_cu_2c7c4561_78016ignoreE:
	.zero		1
	.type		_ZN39_INTERNAL_3e2b5f3e_4_k_cu_2c7c4561_78014cute7productE,@object
	.size		_ZN39_INTERNAL_3e2b5f3e_4_k_cu_2c7c4561_78014cute7productE,(_ZN39_INTERNAL_3e2b5f3e_4_k_cu_2c7c4561_78014cuda3std3__45__cpo3endE - _ZN39_INTERNAL_3e2b5f3e_4_k_cu_2c7c4561_78014cute7productE)
_ZN39_INTERNAL_3e2b5f3e_4_k_cu_2c7c4561_78014cute7productE:
	.zero		1
	.type		_ZN39_INTERNAL_3e2b5f3e_4_k_cu_2c7c4561_78014cuda3std3__45__cpo3endE,@object
	.size		_ZN39_INTERNAL_3e2b5f3e_4_k_cu_2c7c4561_78014cuda3std3__45__cpo3endE,(_ZN39_INTERNAL_3e2b5f3e_4_k_cu_2c7c4561_78014cuda3std3__419piecewise_constructE - _ZN39_INTERNAL_3e2b5f3e_4_k_cu_2c7c4561_78014cuda3std3__45__cpo3endE)
_ZN39_INTERNAL_3e2b5f3e_4_k_cu_2c7c4561_78014cuda3std3__45__cpo3endE:
	.zero		1
	.type		_ZN39_INTERNAL_3e2b5f3e_4_k_cu_2c7c4561_78014cuda3std3__419piecewise_constructE,@object
	.size		_ZN39_INTERNAL_3e2b5f3e_4_k_cu_2c7c4561_78014cuda3std3__419piecewise_constructE,(_ZN39_INTERNAL_3e2b5f3e_4_k_cu_2c7c4561_78014cuda3std3__45__cpo4cendE - _ZN39_INTERNAL_3e2b5f3e_4_k_cu_2c7c4561_78014cuda3std3__419piecewise_constructE)
_ZN39_INTERNAL_3e2b5f3e_4_k_cu_2c7c4561_78014cuda3std3__419piecewise_constructE:
	.zero		1
	.type		_ZN39_INTERNAL_3e2b5f3e_4_k_cu_2c7c4561_78014cuda3std3__45__cpo4cendE,@object
	.size		_ZN39_INTERNAL_3e2b5f3e_4_k_cu_2c7c4561_78014cuda3std3__45__cpo4cendE,(_ZN39_INTERNAL_3e2b5f3e_4_k_cu_2c7c4561_78014cuda3std6ranges3__45__cpo4swapE - _ZN39_INTERNAL_3e2b5f3e_4_k_cu_2c7c4561_78014cuda3std3__45__cpo4cendE)
_ZN39_INTERNAL_3e2b5f3e_4_k_cu_2c7c4561_78014cuda3std3__45__cpo4cendE:
	.zero		1
	.type		_ZN39_INTERNAL_3e2b5f3e_4_k_cu_2c7c4561_78014cuda3std6ranges3__45__cpo4swapE,@object
	.size		_ZN39_INTERNAL_3e2b5f3e_4_k_cu_2c7c4561_78014cuda3std6ranges3__45__cpo4swapE,(.L_10 - _ZN39_INTERNAL_3e2b5f3e_4_k_cu_2c7c4561_78014cuda3std6ranges3__45__cpo4swapE)
_ZN39_INTERNAL_3e2b5f3e_4_k_cu_2c7c4561_78014cuda3std6ranges3__45__cpo4swapE:
	.zero		1
.L_10:


//--------------------- .nv.constant0._ZN7cutlass13device_kernelINS_4gemm6kernel13GemmUniversalIN4cute5tupleIJiiiiEEENS1_10collective13CollectiveMmaINS1_35MainloopSm100TmaUmmaWarpSpecializedILi4ELi2ELi4ENS5_IJNS4_1CILi1EEESB_SB_EEEEENS5_IJNSA_ILi128EEENSA_ILi64EEENSA_ILi32EEEEEENS_10bfloat16_tENS5_IJlSB_lEEESI_SJ_NS4_8TiledMMAINS4_8MMA_AtomIJNS4_20SM100_MMA_F16BF16_SSISI_SI_fLi128ELi64ELNS4_4UMMA5MajorE0ELSO_0ELNSN_7ScaleInE0ELSP_0EEEEEENS4_6LayoutISC_NS5_IJNSA_ILi0EEEST_ST_EEEEENS5_IJNS4_10UnderscoreESW_SW_EEEEENS4_13SM90_TMA_LOADENS4_14ComposedLayoutINS4_7SwizzleILi2ELi4ELi3EEENS4_18smem_ptr_flag_bitsILi16EEENSS_INS5_IJNSA_ILi8EEESG_EEENS5_IJSG_SB_EEEEEEEvNS4_8identityESZ_S19_vS1A_EENS_8epilogue10collective18CollectiveEpilogueINS1C_23Sm100TmaWarpSpecializedILi3ELi2ELi32ELb1ELb0EEEJSH_NS5_IJNSS_ISE_SB_EENSS_ISG_SB_EEEEESI_SJ_SI_SJ_NS1C_6fusion15FusionCallbacksIS1G_NS1K_17LinearCombinationISI_fSI_fLNS_15FloatRoundStyleE2EEESH_S1J_JEEENS4_5SM1004TMEM4LOAD26SM100_TMEM_LOAD_32dp32b32xESZ_S19_NS4_39AutoVectorizingCopyWithAssumedAlignmentILi128EEENS4_14SM90_TMA_STOREES19_S1V_S1V_EEEvvEEEEvNT_6ParamsE --------------------------
	.section	.nv.constant0._ZN7cutlass13device_kernelINS_4gemm6kernel13GemmUniversalIN4cute5tupleIJiiiiEEENS1_10collective13CollectiveMmaINS1_35MainloopSm100TmaUmmaWarpSpecializedILi4ELi2ELi4ENS5_IJNS4_1CILi1EEESB_SB_EEEEENS5_IJNSA_ILi128EEENSA_ILi64EEENSA_ILi32EEEEEENS_10bfloat16_tENS5_IJlSB_lEEESI_SJ_NS4_8TiledMMAINS4_8MMA_AtomIJNS4_20SM100_MMA_F16BF16_SSISI_SI_fLi128ELi64ELNS4_4UMMA5MajorE0ELSO_0ELNSN_7ScaleInE0ELSP_0EEEEEENS4_6LayoutISC_NS5_IJNSA_ILi0EEEST_ST_EEEEENS5_IJNS4_10UnderscoreESW_SW_EEEEENS4_13SM90_TMA_LOADENS4_14ComposedLayoutINS4_7SwizzleILi2ELi4ELi3EEENS4_18smem_ptr_flag_bitsILi16EEENSS_INS5_IJNSA_ILi8EEESG_EEENS5_IJSG_SB_EEEEEEEvNS4_8identityESZ_S19_vS1A_EENS_8epilogue10collective18CollectiveEpilogueINS1C_23Sm100TmaWarpSpecializedILi3ELi2ELi32ELb1ELb0EEEJSH_NS5_IJNSS_ISE_SB_EENSS_ISG_SB_EEEEESI_SJ_SI_SJ_NS1C_6fusion15FusionCallbacksIS1G_NS1K_17LinearCombinationISI_fSI_fLNS_15FloatRoundStyleE2EEESH_S1J_JEEENS4_5SM1004TMEM4LOAD26SM100_TMEM_LOAD_32dp32b32xESZ_S19_NS4_39AutoVectorizingCopyWithAssumedAlignmentILi128EEENS4_14SM90_TMA_STOREES19_S1V_S1V_EEEvvEEEEvNT_6ParamsE,"a",@progbits
	.sectionflags	@""
	.align	4
.nv.constant0._ZN7cutlass13device_kernelINS_4gemm6kernel13GemmUniversalIN4cute5tupleIJiiiiEEENS1_10collective13CollectiveMmaINS1_35MainloopSm100TmaUmmaWarpSpecializedILi4ELi2ELi4ENS5_IJNS4_1CILi1EEESB_SB_EEEEENS5_IJNSA_ILi128EEENSA_ILi64EEENSA_ILi32EEEEEENS_10bfloat16_tENS5_IJlSB_lEEESI_SJ_NS4_8TiledMMAINS4_8MMA_AtomIJNS4_20SM100_MMA_F16BF16_SSISI_SI_fLi128ELi64ELNS4_4UMMA5MajorE0ELSO_0ELNSN_7ScaleInE0ELSP_0EEEEEENS4_6LayoutISC_NS5_IJNSA_ILi0EEEST_ST_EEEEENS5_IJNS4_10UnderscoreESW_SW_EEEEENS4_13SM90_TMA_LOADENS4_14ComposedLayoutINS4_7SwizzleILi2ELi4ELi3EEENS4_18smem_ptr_flag_bitsILi16EEENSS_INS5_IJNSA_ILi8EEESG_EEENS5_IJSG_SB_EEEEEEEvNS4_8identityESZ_S19_vS1A_EENS_8epilogue10collective18CollectiveEpilogueINS1C_23Sm100TmaWarpSpecializedILi3ELi2ELi32ELb1ELb0EEEJSH_NS5_IJNSS_ISE_SB_EENSS_ISG_SB_EEEEESI_SJ_SI_SJ_NS1C_6fusion15FusionCallbacksIS1G_NS1K_17LinearCombinationISI_fSI_fLNS_15FloatRoundStyleE2EEESH_S1J_JEEENS4_5SM1004TMEM4LOAD26SM100_TMEM_LOAD_32dp32b32xESZ_S19_NS4_39AutoVectorizingCopyWithAssumedAlignmentILi128EEENS4_14SM90_TMA_STOREES19_S1V_S1V_EEEvvEEEEvNT_6ParamsE:
	.zero		2944


//--------------------- SYMBOLS --------------------------

	.type		.nv.reservedSmem.offset0,@object
	.size		.nv.reservedSmem.offset0,0x4
	.type		.nv.reservedSmem.cap,@object
	.size		.nv.reservedSmem.cap,0x4
	.type		__assertfail,@function
